	.target	sm_90a

	.elftype	@"ET_EXEC"


//--------------------- .note.nv.tkinfo           --------------------------
	.section	.note.nv.tkinfo,"",@"SHT_NOTE"
	.sectionflags	@"SHF_NOTE_NV_TKINFO"
	.tkinfo
        /*0018*/ 	.word	0x00000002
        /*0030*/ 	.string	""
        /*0030*/ 	.string	"ptxas"
        /*0030*/ 	.string	"Cuda compilation tools, release 13.0, V13.0.88"
        /*0030*/ 	.string	"Build cuda_13.0.r13.0/compiler.36424714_0"
        /*0030*/ 	.string	"-arch sm_90a -m 64 "



//--------------------- .note.nv.cuinfo           --------------------------
	.section	.note.nv.cuinfo,"",@"SHT_NOTE"
	.sectionflags	@"SHF_NOTE_NV_CUINFO"
        /*0018*/ 	.short	0x0002
        /*001a*/ 	.short	0x005a
        /*001c*/ 	.short	0x0082
	.zero		2


//--------------------- .nv.info                  --------------------------
	.section	.nv.info,"",@"SHT_CUDA_INFO"
	.align	4


	//----- nvinfo : EIATTR_REGCOUNT
	.align		4
        /*0000*/ 	.byte	0x04, 0x2f
        /*0002*/ 	.short	(.L_15 - .L_14)
	.align		4
.L_14:
        /*0004*/ 	.word	index@(_ZN7cutlass13device_kernelINS_4gemm6kernel13GemmUniversalIN4cute5tupleIJiiiiEEENS1_10collective13CollectiveMmaINS1_34MainloopSm90TmaGmmaWarpSpecializedILi5ENS5_IJNS4_1CILi2EEENSA_ILi1EEESC_EEENS1_32KernelTmaWarpSpecializedPingpongEEENS5_IJNSA_ILi64EEENSA_ILi128EEENSA_ILi32EEEEEENS_10bfloat16_tENS5_IJlSC_lEEESK_SL_NS4_8TiledMMAINS4_8MMA_AtomIJNS4_4SM904GMMA28MMA_64x128x16_F32BF16BF16_SSILNSP_5MajorE0ELSR_0ELNSP_7ScaleInE1ELSS_1EEEEEENS4_6LayoutINS5_IJSC_SC_SC_EEENS5_IJNSA_ILi0EEESX_SX_EEEEENS5_IJNS4_10UnderscoreES10_S10_EEEEENS4_13SM90_TMA_LOADENS4_14ComposedLayoutINS4_7SwizzleILi2ELi4ELi3EEENS4_18smem_ptr_flag_bitsILi16EEENSV_INS5_IJNSA_ILi8EEESI_EEENS5_IJSI_SC_EEEEEEEvNS4_8identityENS4_23SM90_TMA_LOAD_MULTICASTES1D_vS1E_EENS_8epilogue10collective6detail29Sm90TmaWarpSpecializedAdapterINS1I_15DefaultEpilogueISK_SL_SL_NS1H_6thread17LinearCombinationISK_Li1EffLNS1M_9ScaleType4KindE0ELNS_15FloatRoundStyleE2ESK_EENS1_15EpilogueDefaultEEEEEvvEEEEvNT_6ParamsE)
        /*0008*/ 	.word	0x000000a8


	//----- nvinfo : EIATTR_FRAME_SIZE
	.align		4
.L_15:
        /*000c*/ 	.byte	0x04, 0x11
        /*000e*/ 	.short	(.L_17 - .L_16)
	.align		4
.L_16:
        /*0010*/ 	.word	index@(_ZN7cutlass13device_kernelINS_4gemm6kernel13GemmUniversalIN4cute5tupleIJiiiiEEENS1_10collective13CollectiveMmaINS1_34MainloopSm90TmaGmmaWarpSpecializedILi5ENS5_IJNS4_1CILi2EEENSA_ILi1EEESC_EEENS1_32KernelTmaWarpSpecializedPingpongEEENS5_IJNSA_ILi64EEENSA_ILi128EEENSA_ILi32EEEEEENS_10bfloat16_tENS5_IJlSC_lEEESK_SL_NS4_8TiledMMAINS4_8MMA_AtomIJNS4_4SM904GMMA28MMA_64x128x16_F32BF16BF16_SSILNSP_5MajorE0ELSR_0ELNSP_7ScaleInE1ELSS_1EEEEEENS4_6LayoutINS5_IJSC_SC_SC_EEENS5_IJNSA_ILi0EEESX_SX_EEEEENS5_IJNS4_10UnderscoreES10_S10_EEEEENS4_13SM90_TMA_LOADENS4_14ComposedLayoutINS4_7SwizzleILi2ELi4ELi3EEENS4_18smem_ptr_flag_bitsILi16EEENSV_INS5_IJNSA_ILi8EEESI_EEENS5_IJSI_SC_EEEEEEEvNS4_8identityENS4_23SM90_TMA_LOAD_MULTICASTES1D_vS1E_EENS_8epilogue10collective6detail29Sm90TmaWarpSpecializedAdapterINS1I_15DefaultEpilogueISK_SL_SL_NS1H_6thread17LinearCombinationISK_Li1EffLNS1M_9ScaleType4KindE0ELNS_15FloatRoundStyleE2ESK_EENS1_15EpilogueDefaultEEEEEvvEEEEvNT_6ParamsE)
        /*0014*/ 	.word	0x00000008


	//----- nvinfo : EIATTR_MIN_STACK_SIZE
	.align		4
.L_17:
        /*0018*/ 	.byte	0x04, 0x12
        /*001a*/ 	.short	(.L_19 - .L_18)
	.align		4
.L_18:
        /*001c*/ 	.word	index@(_ZN7cutlass13device_kernelINS_4gemm6kernel13GemmUniversalIN4cute5tupleIJiiiiEEENS1_10collective13CollectiveMmaINS1_34MainloopSm90TmaGmmaWarpSpecializedILi5ENS5_IJNS4_1CILi2EEENSA_ILi1EEESC_EEENS1_32KernelTmaWarpSpecializedPingpongEEENS5_IJNSA_ILi64EEENSA_ILi128EEENSA_ILi32EEEEEENS_10bfloat16_tENS5_IJlSC_lEEESK_SL_NS4_8TiledMMAINS4_8MMA_AtomIJNS4_4SM904GMMA28MMA_64x128x16_F32BF16BF16_SSILNSP_5MajorE0ELSR_0ELNSP_7ScaleInE1ELSS_1EEEEEENS4_6LayoutINS5_IJSC_SC_SC_EEENS5_IJNSA_ILi0EEESX_SX_EEEEENS5_IJNS4_10UnderscoreES10_S10_EEEEENS4_13SM90_TMA_LOADENS4_14ComposedLayoutINS4_7SwizzleILi2ELi4ELi3EEENS4_18smem_ptr_flag_bitsILi16EEENSV_INS5_IJNSA_ILi8EEESI_EEENS5_IJSI_SC_EEEEEEEvNS4_8identityENS4_23SM90_TMA_LOAD_MULTICASTES1D_vS1E_EENS_8epilogue10collective6detail29Sm90TmaWarpSpecializedAdapterINS1I_15DefaultEpilogueISK_SL_SL_NS1H_6thread17LinearCombinationISK_Li1EffLNS1M_9ScaleType4KindE0ELNS_15FloatRoundStyleE2ESK_EENS1_15EpilogueDefaultEEEEEvvEEEEvNT_6ParamsE)
        /*0020*/ 	.word	0x00000008
.L_19:


//--------------------- .nv.compat                --------------------------
	.section	.nv.compat,"",@"SHT_CUDA_COMPAT_INFO"
	.align	4
        /*0000*/ 	.byte	0x02, 0x09, 0x01, 0x00, 0x02, 0x02, 0x04, 0x00, 0x02, 0x05, 0x05, 0x00, 0x03, 0x07, 0x01, 0x01
        /*0010*/ 	.byte	0x02, 0x03, 0x01, 0x00, 0x02, 0x06, 0x01, 0x00, 0x04, 0x0b, 0x08, 0x00, 0x00, 0x00, 0x00, 0x00
        /*0020*/ 	.byte	0x00, 0x00, 0x00, 0x00


//--------------------- .nv.info._ZN7cutlass13device_kernelINS_4gemm6kernel13GemmUniversalIN4cute5tupleIJiiiiEEENS1_10collective13CollectiveMmaINS1_34MainloopSm90TmaGmmaWarpSpecializedILi5ENS5_IJNS4_1CILi2EEENSA_ILi1EEESC_EEENS1_32KernelTmaWarpSpecializedPingpongEEENS5_IJNSA_ILi64EEENSA_ILi128EEENSA_ILi32EEEEEENS_10bfloat16_tENS5_IJlSC_lEEESK_SL_NS4_8TiledMMAINS4_8MMA_AtomIJNS4_4SM904GMMA28MMA_64x128x16_F32BF16BF16_SSILNSP_5MajorE0ELSR_0ELNSP_7ScaleInE1ELSS_1EEEEEENS4_6LayoutINS5_IJSC_SC_SC_EEENS5_IJNSA_ILi0EEESX_SX_EEEEENS5_IJNS4_10UnderscoreES10_S10_EEEEENS4_13SM90_TMA_LOADENS4_14ComposedLayoutINS4_7SwizzleILi2ELi4ELi3EEENS4_18smem_ptr_flag_bitsILi16EEENSV_INS5_IJNSA_ILi8EEESI_EEENS5_IJSI_SC_EEEEEEEvNS4_8identityENS4_23SM90_TMA_LOAD_MULTICASTES1D_vS1E_EENS_8epilogue10collective6detail29Sm90TmaWarpSpecializedAdapterINS1I_15DefaultEpilogueISK_SL_SL_NS1H_6thread17LinearCombinationISK_Li1EffLNS1M_9ScaleType4KindE0ELNS_15FloatRoundStyleE2ESK_EENS1_15EpilogueDefaultEEEEEvvEEEEvNT_6ParamsE --------------------------
	.section	.nv.info._ZN7cutlass13device_kernelINS_4gemm6kernel13GemmUniversalIN4cute5tupleIJiiiiEEENS1_10collective13CollectiveMmaINS1_34MainloopSm90TmaGmmaWarpSpecializedILi5ENS5_IJNS4_1CILi2EEENSA_ILi1EEESC_EEENS1_32KernelTmaWarpSpecializedPingpongEEENS5_IJNSA_ILi64EEENSA_ILi128EEENSA_ILi32EEEEEENS_10bfloat16_tENS5_IJlSC_lEEESK_SL_NS4_8TiledMMAINS4_8MMA_AtomIJNS4_4SM904GMMA28MMA_64x128x16_F32BF16BF16_SSILNSP_5MajorE0ELSR_0ELNSP_7ScaleInE1ELSS_1EEEEEENS4_6LayoutINS5_IJSC_SC_SC_EEENS5_IJNSA_ILi0EEESX_SX_EEEEENS5_IJNS4_10UnderscoreES10_S10_EEEEENS4_13SM90_TMA_LOADENS4_14ComposedLayoutINS4_7SwizzleILi2ELi4ELi3EEENS4_18smem_ptr_flag_bitsILi16EEENSV_INS5_IJNSA_ILi8EEESI_EEENS5_IJSI_SC_EEEEEEEvNS4_8identityENS4_23SM90_TMA_LOAD_MULTICASTES1D_vS1E_EENS_8epilogue10collective6detail29Sm90TmaWarpSpecializedAdapterINS1I_15DefaultEpilogueISK_SL_SL_NS1H_6thread17LinearCombinationISK_Li1EffLNS1M_9ScaleType4KindE0ELNS_15FloatRoundStyleE2ESK_EENS1_15EpilogueDefaultEEEEEvvEEEEvNT_6ParamsE,"",@"SHT_CUDA_INFO"
	.sectionflags	@""
	.align	4


	//----- nvinfo : EIATTR_CUDA_API_VERSION
	.align		4
        /*0000*/ 	.byte	0x04, 0x37
        /*0002*/ 	.short	(.L_21 - .L_20)
.L_20:
        /*0004*/ 	.word	0x00000082


	//----- nvinfo : EIATTR_KPARAM_INFO
	.align		4
.L_21:
        /*0008*/ 	.byte	0x04, 0x17
        /*000a*/ 	.short	(.L_23 - .L_22)
.L_22:
        /*000c*/ 	.word	0x00000000
        /*0010*/ 	.short	0x0000
        /*0012*/ 	.short	0x0070
        /*0014*/ 	.byte	0x00, 0xf0, 0x01, 0x10


	//----- nvinfo : EIATTR_SPARSE_MMA_MASK
	.align		4
.L_23:
        /*0018*/ 	.byte	0x03, 0x50
        /*001a*/ 	.short	0x0000


	//----- nvinfo : EIATTR_MAXREG_COUNT
	.align		4
        /*001c*/ 	.byte	0x03, 0x1b
        /*001e*/ 	.short	0x00a8


	//----- nvinfo : EIATTR_NUM_BARRIERS
	.align		4
        /*0020*/ 	.byte	0x02, 0x4c
        /*0022*/ 	.byte	0x01
	.zero		1


	//----- nvinfo : EIATTR_EXTERNS
	.align		4
        /*0024*/ 	.byte	0x04, 0x0f
        /*0026*/ 	.short	(.L_25 - .L_24)


	//   ....[0]....
	.align		4
.L_24:
        /*0028*/ 	.word	index@(__assertfail)


	//----- nvinfo : EIATTR_ANNOTATIONS
	.align		4
.L_25:
        /*002c*/ 	.byte	0x04, 0x55
        /*002e*/ 	.short	(.L_27 - .L_26)


	//   ....[0]....
.L_26:
        /*0030*/ 	.word	0x00000001
        /*0034*/ 	.byte	0xd0, 0x0d, 0x00, 0x00, 0x01, 0x00, 0x00, 0x00, 0xc0, 0x61, 0x00, 0x00, 0x01, 0x00, 0x00, 0x00
        /*0044*/ 	.byte	0x30, 0x6e, 0x00, 0x00


	//----- nvinfo : EIATTR_MERCURY_ISA_VERSION
	.align		4
.L_27:
        /*0048*/ 	.byte	0x03, 0x5f
        /*004a*/ 	.short	0x0101


	//----- nvinfo : EIATTR_INT_WARP_WIDE_INSTR_OFFSETS
	.align		4
        /*004c*/ 	.byte	0x04, 0x31
        /*004e*/ 	.short	(.L_29 - .L_28)


	//   ....[0]....
.L_28:
        /*0050*/ 	.word	0x00000550


	//   ....[1]....
        /*0054*/ 	.word	0x00000580


	//   ....[2]....
        /*0058*/ 	.word	0x000005c0


	//   ....[3]....
        /*005c*/ 	.word	0x000006f0


	//   ....[4]....
        /*0060*/ 	.word	0x00000700


	//   ....[5]....
        /*0064*/ 	.word	0x00000710


	//   ....[6]....
        /*0068*/ 	.word	0x000007b0


	//   ....[7]....
        /*006c*/ 	.word	0x000007f0


	//   ....[8]....
        /*0070*/ 	.word	0x00001e40


	//----- nvinfo : EIATTR_COOP_GROUP_MASK_REGIDS
	.align		4
.L_29:
        /*0074*/ 	.byte	0x04, 0x29
        /*0076*/ 	.short	(.L_31 - .L_30)


	//   ....[0]....
.L_30:
        /*0078*/ 	.word	0xffffffff


	//   ....[1]....
        /*007c*/ 	.word	0xffffffff


	//   ....[2]....
        /*0080*/ 	.word	0xffffffff


	//   ....[3]....
        /*0084*/ 	.word	0xffffffff


	//   ....[4]....
        /*0088*/ 	.word	0xffffffff


	//   ....[5]....
        /*008c*/ 	.word	0xffffffff


	//   ....[6]....
        /*0090*/ 	.word	0xffffffff


	//----- nvinfo : EIATTR_COOP_GROUP_INSTR_OFFSETS
	.align		4
.L_31:
        /*0094*/ 	.byte	0x04, 0x28
        /*0096*/ 	.short	(.L_33 - .L_32)


	//   ....[0]....
.L_32:
        /*0098*/ 	.word	0x00000070


	//   ....[1]....
        /*009c*/ 	.word	0x00000080


	//   ....[2]....
        /*00a0*/ 	.word	0x00000140


	//   ....[3]....
        /*00a4*/ 	.word	0x00000310


	//   ....[4]....
        /*00a8*/ 	.word	0x00000350


	//   ....[5]....
        /*00ac*/ 	.word	0x00000730


	//   ....[6]....
        /*00b0*/ 	.word	0x00000970


	//----- nvinfo : EIATTR_REG_RECONFIG
	.align		4
.L_33:
        /*00b4*/ 	.byte	0x01, 0x54
	.zero		2


	//----- nvinfo : EIATTR_SYSCALL_OFFSETS
	.align		4
        /*00b8*/ 	.byte	0x04, 0x46
        /*00ba*/ 	.short	(.L_35 - .L_34)


	//   ....[0]....
.L_34:
        /*00bc*/ 	.word	0x00001880


	//----- nvinfo : EIATTR_MBARRIER_INSTR_OFFSETS
	.align		4
.L_35:
        /*00c0*/ 	.byte	0x04, 0x39
        /*00c2*/ 	.short	(.L_37 - .L_36)


	//   ....[0]....
.L_36:
        /*00c4*/ 	.word	0x00000260
        /*00c8*/ 	.word	0x000000ff
        /*00cc*/ 	.word	0x00000000
        /*00d0*/ 	.short	0x0100
        /*00d2*/ 	.byte	0x08
	.zero		1


	//   ....[1]....
        /*00d4*/ 	.word	0x00000270
        /*00d8*/ 	.word	0x000000ff
        /*00dc*/ 	.word	0x00000028
        /*00e0*/ 	.short	0x0100
        /*00e2*/ 	.byte	0x08
	.zero		1


	//   ....[2]....
        /*00e4*/ 	.word	0x00000280
        /*00e8*/ 	.word	0x000000ff
        /*00ec*/ 	.word	0x00000008
        /*00f0*/ 	.short	0x0100
        /*00f2*/ 	.byte	0x08
	.zero		1


	//   ....[3]....
        /*00f4*/ 	.word	0x00000290
        /*00f8*/ 	.word	0x000000ff
        /*00fc*/ 	.word	0x00000030
        /*0100*/ 	.short	0x0100
        /*0102*/ 	.byte	0x08
	.zero		1


	//   ....[4]....
        /*0104*/ 	.word	0x000002a0
        /*0108*/ 	.word	0x000000ff
        /*010c*/ 	.word	0x00000010
        /*0110*/ 	.short	0x0100
        /*0112*/ 	.byte	0x08
	.zero		1


	//   ....[5]....
        /*0114*/ 	.word	0x000002b0
        /*0118*/ 	.word	0x000000ff
        /*011c*/ 	.word	0x00000038
        /*0120*/ 	.short	0x0100
        /*0122*/ 	.byte	0x08
	.zero		1


	//   ....[6]....
        /*0124*/ 	.word	0x000002c0
        /*0128*/ 	.word	0x000000ff
        /*012c*/ 	.word	0x00000018
        /*0130*/ 	.short	0x0100
        /*0132*/ 	.byte	0x08
	.zero		1


	//   ....[7]....
        /*0134*/ 	.word	0x000002d0
        /*0138*/ 	.word	0x000000ff
        /*013c*/ 	.word	0x00000040
        /*0140*/ 	.short	0x0100
        /*0142*/ 	.byte	0x08
	.zero		1


	//   ....[8]....
        /*0144*/ 	.word	0x000002e0
        /*0148*/ 	.word	0x000000ff
        /*014c*/ 	.word	0x00000020
        /*0150*/ 	.short	0x0100
        /*0152*/ 	.byte	0x08
	.zero		1


	//   ....[9]....
        /*0154*/ 	.word	0x000002f0
        /*0158*/ 	.word	0x000000ff
        /*015c*/ 	.word	0x00000048
        /*0160*/ 	.short	0x0100
        /*0162*/ 	.byte	0x08
	.zero		1


	//   ....[10]....
        /*0164*/ 	.word	0x00000820
        /*0168*/ 	.word	0x000000ff
        /*016c*/ 	.word	0x00000080
        /*0170*/ 	.short	0x0100
        /*0172*/ 	.byte	0x08
	.zero		1


	//   ....[11]....
        /*0174*/ 	.word	0x000008b0
        /*0178*/ 	.word	0x000000ff
        /*017c*/ 	.word	0x00000088
        /*0180*/ 	.short	0x0100
        /*0182*/ 	.byte	0x08
	.zero		1


	//   ....[12]....
        /*0184*/ 	.word	0x000008f0
        /*0188*/ 	.word	0x000000ff
        /*018c*/ 	.word	0x00000060
        /*0190*/ 	.short	0x0100
        /*0192*/ 	.byte	0x09
	.zero		1


	//   ....[13]....
        /*0194*/ 	.word	0x00000900
        /*0198*/ 	.word	0x000000ff
        /*019c*/ 	.word	0x00000068
        /*01a0*/ 	.short	0x0100
        /*01a2*/ 	.byte	0x09
	.zero		1


	//   ....[14]....
        /*01a4*/ 	.word	0x00000910
        /*01a8*/ 	.word	0x000000ff
        /*01ac*/ 	.word	0x00000070
        /*01b0*/ 	.short	0x0100
        /*01b2*/ 	.byte	0x09
	.zero		1


	//   ....[15]....
        /*01b4*/ 	.word	0x00000920
        /*01b8*/ 	.word	0x000000ff
        /*01bc*/ 	.word	0x00000078
        /*01c0*/ 	.short	0x0100
        /*01c2*/ 	.byte	0x09
	.zero		1


	//   ....[16]....
        /*01c4*/ 	.word	0x00001760
        /*01c8*/ 	.word	0x0000005f
        /*01cc*/ 	.word	0x00000000
        /*01d0*/ 	.short	0x010a
        /*01d2*/ 	.byte	0x2a
	.zero		1


	//   ....[17]....
        /*01d4*/ 	.word	0x00001900
        /*01d8*/ 	.word	0x00000003
        /*01dc*/ 	.word	0x00000000
        /*01e0*/ 	.short	0x010a
        /*01e2*/ 	.byte	0x3f
	.zero		1


	//   ....[18]....
        /*01e4*/ 	.word	0x00001940
        /*01e8*/ 	.word	0x00000003
        /*01ec*/ 	.word	0x00000000
        /*01f0*/ 	.short	0x010a
        /*01f2*/ 	.byte	0x3f
	.zero		1


	//   ....[19]....
        /*01f4*/ 	.word	0x00001b40
        /*01f8*/ 	.word	0x000000ff
        /*01fc*/ 	.word	0x00000000
        /*0200*/ 	.short	0x010a
        /*0202*/ 	.byte	0x04
	.zero		1


	//   ....[20]....
        /*0204*/ 	.word	0x00001b80
        /*0208*/ 	.word	0x000000ff
        /*020c*/ 	.word	0x00000000
        /*0210*/ 	.short	0x010a
        /*0212*/ 	.byte	0x04
	.zero		1


	//   ....[21]....
        /*0214*/ 	.word	0x00001ce0
        /*0218*/ 	.word	0x00000005
        /*021c*/ 	.word	0x00000000
        /*0220*/ 	.short	0x0101
        /*0222*/ 	.byte	0x3f
	.zero		1


	//   ....[22]....
        /*0224*/ 	.word	0x00001de0
        /*0228*/ 	.word	0x00000060
        /*022c*/ 	.word	0x00000000
        /*0230*/ 	.short	0x0101
        /*0232*/ 	.byte	0x2f
	.zero		1


	//   ....[23]....
        /*0234*/ 	.word	0x00001ee0
        /*0238*/ 	.word	0x00000003
        /*023c*/ 	.word	0x00000000
        /*0240*/ 	.short	0x0101
        /*0242*/ 	.byte	0x3f
	.zero		1


	//   ....[24]....
        /*0244*/ 	.word	0x00001fa0
        /*0248*/ 	.word	0x0000005f
        /*024c*/ 	.word	0x00000010
        /*0250*/ 	.short	0x010a
        /*0252*/ 	.byte	0x2a
	.zero		1


	//   ....[25]....
        /*0254*/ 	.word	0x000061e0
        /*0258*/ 	.word	0x00000062
        /*025c*/ 	.word	0x00000000
        /*0260*/ 	.short	0x0101
        /*0262*/ 	.byte	0x2f
	.zero		1


	//   ....[26]....
        /*0264*/ 	.word	0x00006b80
        /*0268*/ 	.word	0x0000000e
        /*026c*/ 	.word	0x00000028
        /*0270*/ 	.short	0x010a
        /*0272*/ 	.byte	0x3f
	.zero		1


	//   ....[27]....
        /*0274*/ 	.word	0x00006f40
        /*0278*/ 	.word	0x00000005
        /*027c*/ 	.word	0x00000088
        /*0280*/ 	.short	0x0101
        /*0282*/ 	.byte	0x3f
	.zero		1


	//   ....[28]....
        /*0284*/ 	.word	0x000076d0
        /*0288*/ 	.word	0x00000009
        /*028c*/ 	.word	0x00000000
        /*0290*/ 	.short	0x010a
        /*0292*/ 	.byte	0x3f
	.zero		1


	//   ....[29]....
        /*0294*/ 	.word	0x00007750
        /*0298*/ 	.word	0x00000008
        /*029c*/ 	.word	0x00000000
        /*02a0*/ 	.short	0x010a
        /*02a2*/ 	.byte	0x3f
	.zero		1


	//   ....[30]....
        /*02a4*/ 	.word	0x000077e0
        /*02a8*/ 	.word	0x00000009
        /*02ac*/ 	.word	0x00000000
        /*02b0*/ 	.short	0x010a
        /*02b2*/ 	.byte	0x3f
	.zero		1


	//   ....[31]....
        /*02b4*/ 	.word	0x00007870
        /*02b8*/ 	.word	0x00000006
        /*02bc*/ 	.word	0x00000000
        /*02c0*/ 	.short	0x010a
        /*02c2*/ 	.byte	0x3f
	.zero		1


	//   ....[32]....
        /*02c4*/ 	.word	0x00007900
        /*02c8*/ 	.word	0x00000003
        /*02cc*/ 	.word	0x00000000
        /*02d0*/ 	.short	0x010a
        /*02d2*/ 	.byte	0x3f
	.zero		1


	//   ....[33]....
        /*02d4*/ 	.word	0x00007960
        /*02d8*/ 	.word	0x00000061
        /*02dc*/ 	.word	0x00000000
        /*02e0*/ 	.short	0x010a
        /*02e2*/ 	.byte	0x3f
	.zero		1


	//   ....[34]....
        /*02e4*/ 	.word	0x000079b0
        /*02e8*/ 	.word	0x00000003
        /*02ec*/ 	.word	0x00000000
        /*02f0*/ 	.short	0x010a
        /*02f2*/ 	.byte	0x3f
	.zero		1


	//   ....[35]....
        /*02f4*/ 	.word	0x00007a10
        /*02f8*/ 	.word	0x00000005
        /*02fc*/ 	.word	0x00000000
        /*0300*/ 	.short	0x010a
        /*0302*/ 	.byte	0x3f
	.zero		1


	//   ....[36]....
        /*0304*/ 	.word	0x00007a60
        /*0308*/ 	.word	0x00000061
        /*030c*/ 	.word	0x00000010
        /*0310*/ 	.short	0x010a
        /*0312*/ 	.byte	0x3f
	.zero		1


	//   ....[37]....
        /*0314*/ 	.word	0x00007b30
        /*0318*/ 	.word	0x0000000e
        /*031c*/ 	.word	0x00000028
        /*0320*/ 	.short	0x010a
        /*0322*/ 	.byte	0x3f
	.zero		1


	//   ....[38]....
        /*0324*/ 	.word	0x00007c00
        /*0328*/ 	.word	0x00000009
        /*032c*/ 	.word	0x00000000
        /*0330*/ 	.short	0x010a
        /*0332*/ 	.byte	0x3f
	.zero		1


	//   ....[39]....
        /*0334*/ 	.word	0x00007c50
        /*0338*/ 	.word	0x00000008
        /*033c*/ 	.word	0x00000000
        /*0340*/ 	.short	0x010a
        /*0342*/ 	.byte	0x3f
	.zero		1


	//   ....[40]....
        /*0344*/ 	.word	0x00007ca0
        /*0348*/ 	.word	0x00000009
        /*034c*/ 	.word	0x00000000
        /*0350*/ 	.short	0x010a
        /*0352*/ 	.byte	0x3f
	.zero		1


	//   ....[41]....
        /*0354*/ 	.word	0x00007cf0
        /*0358*/ 	.word	0x00000006
        /*035c*/ 	.word	0x00000000
        /*0360*/ 	.short	0x010a
        /*0362*/ 	.byte	0x3f
	.zero		1


	//----- nvinfo : EIATTR_NUM_MBARRIERS
	.align		4
.L_37:
        /*0364*/ 	.byte	0x03, 0x38
        /*0366*/ 	.short	0x0010


	//----- nvinfo : EIATTR_EXIT_INSTR_OFFSETS
	.align		4
        /*0368*/ 	.byte	0x04, 0x1c
        /*036a*/ 	.short	(.L_39 - .L_38)


	//   ....[0]....
.L_38:
        /*036c*/ 	.word	0x00001410


	//   ....[1]....
        /*0370*/ 	.word	0x00001470


	//   ....[2]....
        /*0374*/ 	.word	0x00006870


	//   ....[3]....
        /*0378*/ 	.word	0x000068a0


	//   ....[4]....
        /*037c*/ 	.word	0x00007950


	//----- nvinfo : EIATTR_MAX_THREADS
	.align		4
.L_39:
        /*0380*/ 	.byte	0x04, 0x05
        /*0382*/ 	.short	(.L_41 - .L_40)
.L_40:
        /*0384*/ 	.word	0x00000180
        /*0388*/ 	.word	0x00000001
        /*038c*/ 	.word	0x00000001


	//----- nvinfo : EIATTR_CRS_STACK_SIZE
	.align		4
.L_41:
        /*0390*/ 	.byte	0x04, 0x1e
        /*0392*/ 	.short	(.L_43 - .L_42)
.L_42:
        /*0394*/ 	.word	0x00000000


	//----- nvinfo : EIATTR_CBANK_PARAM_SIZE
	.align		4
.L_43:
        /*0398*/ 	.byte	0x03, 0x19
        /*039a*/ 	.short	0x0470


	//----- nvinfo : EIATTR_PARAM_CBANK
	.align		4
        /*039c*/ 	.byte	0x04, 0x0a
        /*039e*/ 	.short	(.L_45 - .L_44)
	.align		4
.L_44:
        /*03a0*/ 	.word	index@(.nv.constant0._ZN7cutlass13device_kernelINS_4gemm6kernel13GemmUniversalIN4cute5tupleIJiiiiEEENS1_10collective13CollectiveMmaINS1_34MainloopSm90TmaGmmaWarpSpecializedILi5ENS5_IJNS4_1CILi2EEENSA_ILi1EEESC_EEENS1_32KernelTmaWarpSpecializedPingpongEEENS5_IJNSA_ILi64EEENSA_ILi128EEENSA_ILi32EEEEEENS_10bfloat16_tENS5_IJlSC_lEEESK_SL_NS4_8TiledMMAINS4_8MMA_AtomIJNS4_4SM904GMMA28MMA_64x128x16_F32BF16BF16_SSILNSP_5MajorE0ELSR_0ELNSP_7ScaleInE1ELSS_1EEEEEENS4_6LayoutINS5_IJSC_SC_SC_EEENS5_IJNSA_ILi0EEESX_SX_EEEEENS5_IJNS4_10UnderscoreES10_S10_EEEEENS4_13SM90_TMA_LOADENS4_14ComposedLayoutINS4_7SwizzleILi2ELi4ELi3EEENS4_18smem_ptr_flag_bitsILi16EEENSV_INS5_IJNSA_ILi8EEESI_EEENS5_IJSI_SC_EEEEEEEvNS4_8identityENS4_23SM90_TMA_LOAD_MULTICASTES1D_vS1E_EENS_8epilogue10collective6detail29Sm90TmaWarpSpecializedAdapterINS1I_15DefaultEpilogueISK_SL_SL_NS1H_6thread17LinearCombinationISK_Li1EffLNS1M_9ScaleType4KindE0ELNS_15FloatRoundStyleE2ESK_EENS1_15EpilogueDefaultEEEEEvvEEEEvNT_6ParamsE)
        /*03a4*/ 	.short	0x0210
        /*03a6*/ 	.short	0x0470


	//----- nvinfo : EIATTR_SW_WAR
	.align		4
.L_45:
        /*03a8*/ 	.byte	0x04, 0x36
        /*03aa*/ 	.short	(.L_47 - .L_46)
.L_46:
        /*03ac*/ 	.word	0x00000008
.L_47:


//--------------------- .nv.callgraph             --------------------------
	.section	.nv.callgraph,"",@"SHT_CUDA_CALLGRAPH"
	.align	4
	.sectionentsize	8
	.align		4
        /*0000*/ 	.word	0x00000000
	.align		4
        /*0004*/ 	.word	0xffffffff
	.align		4
        /*0008*/ 	.word	index@(_ZN7cutlass13device_kernelINS_4gemm6kernel13GemmUniversalIN4cute5tupleIJiiiiEEENS1_10collective13CollectiveMmaINS1_34MainloopSm90TmaGmmaWarpSpecializedILi5ENS5_IJNS4_1CILi2EEENSA_ILi1EEESC_EEENS1_32KernelTmaWarpSpecializedPingpongEEENS5_IJNSA_ILi64EEENSA_ILi128EEENSA_ILi32EEEEEENS_10bfloat16_tENS5_IJlSC_lEEESK_SL_NS4_8TiledMMAINS4_8MMA_AtomIJNS4_4SM904GMMA28MMA_64x128x16_F32BF16BF16_SSILNSP_5MajorE0ELSR_0ELNSP_7ScaleInE1ELSS_1EEEEEENS4_6LayoutINS5_IJSC_SC_SC_EEENS5_IJNSA_ILi0EEESX_SX_EEEEENS5_IJNS4_10UnderscoreES10_S10_EEEEENS4_13SM90_TMA_LOADENS4_14ComposedLayoutINS4_7SwizzleILi2ELi4ELi3EEENS4_18smem_ptr_flag_bitsILi16EEENSV_INS5_IJNSA_ILi8EEESI_EEENS5_IJSI_SC_EEEEEEEvNS4_8identityENS4_23SM90_TMA_LOAD_MULTICASTES1D_vS1E_EENS_8epilogue10collective6detail29Sm90TmaWarpSpecializedAdapterINS1I_15DefaultEpilogueISK_SL_SL_NS1H_6thread17LinearCombinationISK_Li1EffLNS1M_9ScaleType4KindE0ELNS_15FloatRoundStyleE2ESK_EENS1_15EpilogueDefaultEEEEEvvEEEEvNT_6ParamsE)
	.align		4
        /*000c*/ 	.word	index@(__assertfail)
	.align		4
        /*0010*/ 	.word	0x00000000
	.align		4
        /*0014*/ 	.word	0xfffffffe
	.align		4
        /*0018*/ 	.word	0x00000000
	.align		4
        /*001c*/ 	.word	0xfffffffd
	.align		4
        /*0020*/ 	.word	0x00000000
	.align		4
        /*0024*/ 	.word	0xfffffffc


//--------------------- .nv.constant4             --------------------------
	.section	.nv.constant4,"a",@progbits
	.align	8
	.align		8
.nv.constant4:
        /*0000*/ 	.dword	__assertfail
	.align		8
        /*0008*/ 	.dword	__unnamed_1
	.align		8
        /*0010*/ 	.dword	_ZN39_INTERNAL_ff1f8c19_4_k_cu_1d520a94_41384cuda3std3__45__cpo5beginE
	.align		8
        /*0018*/ 	.dword	_ZN39_INTERNAL_ff1f8c19_4_k_cu_1d520a94_41384cuda3std3__45__cpo3endE
	.align		8
        /*0020*/ 	.dword	_ZN39_INTERNAL_ff1f8c19_4_k_cu_1d520a94_41384cuda3std3__45__cpo6cbeginE
	.align		8
        /*0028*/ 	.dword	_ZN39_INTERNAL_ff1f8c19_4_k_cu_1d520a94_41384cuda3std3__45__cpo4cendE
	.align		8
        /*0030*/ 	.dword	_ZN39_INTERNAL_ff1f8c19_4_k_cu_1d520a94_41384cuda3std3__441_GLOBAL__N__ff1f8c19_4_k_cu_1d520a94_41386ignoreE
	.align		8
        /*0038*/ 	.dword	_ZN39_INTERNAL_ff1f8c19_4_k_cu_1d520a94_41384cuda3std3__419piecewise_constructE
	.align		8
        /*0040*/ 	.dword	_ZN39_INTERNAL_ff1f8c19_4_k_cu_1d520a94_41384cuda3std3__48in_placeE
	.align		8
        /*0048*/ 	.dword	_ZN39_INTERNAL_ff1f8c19_4_k_cu_1d520a94_41384cuda3std6ranges3__45__cpo4swapE
	.align		8
        /*0050*/ 	.dword	_ZN39_INTERNAL_ff1f8c19_4_k_cu_1d520a94_41384cuda3std6ranges3__45__cpo9iter_moveE
	.align		8
        /*0058*/ 	.dword	_ZN39_INTERNAL_ff1f8c19_4_k_cu_1d520a94_41384cute7productE
	.align		8
        /*0060*/ 	.dword	_ZN39_INTERNAL_ff1f8c19_4_k_cu_1d520a94_41384cute1_E
	.align		8
        /*0068*/ 	.dword	$str$22
	.align		8
        /*0070*/ 	.dword	$str$23


//--------------------- .text._ZN7cutlass13device_kernelINS_4gemm6kernel13GemmUniversalIN4cute5tupleIJiiiiEEENS1_10collective13CollectiveMmaINS1_34MainloopSm90TmaGmmaWarpSpecializedILi5ENS5_IJNS4_1CILi2EEENSA_ILi1EEESC_EEENS1_32KernelTmaWarpSpecializedPingpongEEENS5_IJNSA_ILi64EEENSA_ILi128EEENSA_ILi32EEEEEENS_10bfloat16_tENS5_IJlSC_lEEESK_SL_NS4_8TiledMMAINS4_8MMA_AtomIJNS4_4SM904GMMA28MMA_64x128x16_F32BF16BF16_SSILNSP_5MajorE0ELSR_0ELNSP_7ScaleInE1ELSS_1EEEEEENS4_6LayoutINS5_IJSC_SC_SC_EEENS5_IJNSA_ILi0EEESX_SX_EEEEENS5_IJNS4_10UnderscoreES10_S10_EEEEENS4_13SM90_TMA_LOADENS4_14ComposedLayoutINS4_7SwizzleILi2ELi4ELi3EEENS4_18smem_ptr_flag_bitsILi16EEENSV_INS5_IJNSA_ILi8EEESI_EEENS5_IJSI_SC_EEEEEEEvNS4_8identityENS4_23SM90_TMA_LOAD_MULTICASTES1D_vS1E_EENS_8epilogue10collective6detail29Sm90TmaWarpSpecializedAdapterINS1I_15DefaultEpilogueISK_SL_SL_NS1H_6thread17LinearCombinationISK_Li1EffLNS1M_9ScaleType4KindE0ELNS_15FloatRoundStyleE2ESK_EENS1_15EpilogueDefaultEEEEEvvEEEEvNT_6ParamsE --------------------------
	.section	.text._ZN7cutlass13device_kernelINS_4gemm6kernel13GemmUniversalIN4cute5tupleIJiiiiEEENS1_10collective13CollectiveMmaINS1_34MainloopSm90TmaGmmaWarpSpecializedILi5ENS5_IJNS4_1CILi2EEENSA_ILi1EEESC_EEENS1_32KernelTmaWarpSpecializedPingpongEEENS5_IJNSA_ILi64EEENSA_ILi128EEENSA_ILi32EEEEEENS_10bfloat16_tENS5_IJlSC_lEEESK_SL_NS4_8TiledMMAINS4_8MMA_AtomIJNS4_4SM904GMMA28MMA_64x128x16_F32BF16BF16_SSILNSP_5MajorE0ELSR_0ELNSP_7ScaleInE1ELSS_1EEEEEENS4_6LayoutINS5_IJSC_SC_SC_EEENS5_IJNSA_ILi0EEESX_SX_EEEEENS5_IJNS4_10UnderscoreES10_S10_EEEEENS4_13SM90_TMA_LOADENS4_14ComposedLayoutINS4_7SwizzleILi2ELi4ELi3EEENS4_18smem_ptr_flag_bitsILi16EEENSV_INS5_IJNSA_ILi8EEESI_EEENS5_IJSI_SC_EEEEEEEvNS4_8identityENS4_23SM90_TMA_LOAD_MULTICASTES1D_vS1E_EENS_8epilogue10collective6detail29Sm90TmaWarpSpecializedAdapterINS1I_15DefaultEpilogueISK_SL_SL_NS1H_6thread17LinearCombinationISK_Li1EffLNS1M_9ScaleType4KindE0ELNS_15FloatRoundStyleE2ESK_EENS1_15EpilogueDefaultEEEEEvvEEEEvNT_6ParamsE,"ax",@progbits
	.align	128
.text._ZN7cutlass13device_kernelINS_4gemm6kernel13GemmUniversalIN4cute5tupleIJiiiiEEENS1_10collective13CollectiveMmaINS1_34MainloopSm90TmaGmmaWarpSpecializedILi5ENS5_IJNS4_1CILi2EEENSA_ILi1EEESC_EEENS1_32KernelTmaWarpSpecializedPingpongEEENS5_IJNSA_ILi64EEENSA_ILi128EEENSA_ILi32EEEEEENS_10bfloat16_tENS5_IJlSC_lEEESK_SL_NS4_8TiledMMAINS4_8MMA_AtomIJNS4_4SM904GMMA28MMA_64x128x16_F32BF16BF16_SSILNSP_5MajorE0ELSR_0ELNSP_7ScaleInE1ELSS_1EEEEEENS4_6LayoutINS5_IJSC_SC_SC_EEENS5_IJNSA_ILi0EEESX_SX_EEEEENS5_IJNS4_10UnderscoreES10_S10_EEEEENS4_13SM90_TMA_LOADENS4_14ComposedLayoutINS4_7SwizzleILi2ELi4ELi3EEENS4_18smem_ptr_flag_bitsILi16EEENSV_INS5_IJNSA_ILi8EEESI_EEENS5_IJSI_SC_EEEEEEEvNS4_8identityENS4_23SM90_TMA_LOAD_MULTICASTES1D_vS1E_EENS_8epilogue10collective6detail29Sm90TmaWarpSpecializedAdapterINS1I_15DefaultEpilogueISK_SL_SL_NS1H_6thread17LinearCombinationISK_Li1EffLNS1M_9ScaleType4KindE0ELNS_15FloatRoundStyleE2ESK_EENS1_15EpilogueDefaultEEEEEvvEEEEvNT_6ParamsE:
        .type           _ZN7cutlass13device_kernelINS_4gemm6kernel13GemmUniversalIN4cute5tupleIJiiiiEEENS1_10collective13CollectiveMmaINS1_34MainloopSm90TmaGmmaWarpSpecializedILi5ENS5_IJNS4_1CILi2EEENSA_ILi1EEESC_EEENS1_32KernelTmaWarpSpecializedPingpongEEENS5_IJNSA_ILi64EEENSA_ILi128EEENSA_ILi32EEEEEENS_10bfloat16_tENS5_IJlSC_lEEESK_SL_NS4_8TiledMMAINS4_8MMA_AtomIJNS4_4SM904GMMA28MMA_64x128x16_F32BF16BF16_SSILNSP_5MajorE0ELSR_0ELNSP_7ScaleInE1ELSS_1EEEEEENS4_6LayoutINS5_IJSC_SC_SC_EEENS5_IJNSA_ILi0EEESX_SX_EEEEENS5_IJNS4_10UnderscoreES10_S10_EEEEENS4_13SM90_TMA_LOADENS4_14ComposedLayoutINS4_7SwizzleILi2ELi4ELi3EEENS4_18smem_ptr_flag_bitsILi16EEENSV_INS5_IJNSA_ILi8EEESI_EEENS5_IJSI_SC_EEEEEEEvNS4_8identityENS4_23SM90_TMA_LOAD_MULTICASTES1D_vS1E_EENS_8epilogue10collective6detail29Sm90TmaWarpSpecializedAdapterINS1I_15DefaultEpilogueISK_SL_SL_NS1H_6thread17LinearCombinationISK_Li1EffLNS1M_9ScaleType4KindE0ELNS_15FloatRoundStyleE2ESK_EENS1_15EpilogueDefaultEEEEEvvEEEEvNT_6ParamsE,@function
        .size           _ZN7cutlass13device_kernelINS_4gemm6kernel13GemmUniversalIN4cute5tupleIJiiiiEEENS1_10collective13CollectiveMmaINS1_34MainloopSm90TmaGmmaWarpSpecializedILi5ENS5_IJNS4_1CILi2EEENSA_ILi1EEESC_EEENS1_32KernelTmaWarpSpecializedPingpongEEENS5_IJNSA_ILi64EEENSA_ILi128EEENSA_ILi32EEEEEENS_10bfloat16_tENS5_IJlSC_lEEESK_SL_NS4_8TiledMMAINS4_8MMA_AtomIJNS4_4SM904GMMA28MMA_64x128x16_F32BF16BF16_SSILNSP_5MajorE0ELSR_0ELNSP_7ScaleInE1ELSS_1EEEEEENS4_6LayoutINS5_IJSC_SC_SC_EEENS5_IJNSA_ILi0EEESX_SX_EEEEENS5_IJNS4_10UnderscoreES10_S10_EEEEENS4_13SM90_TMA_LOADENS4_14ComposedLayoutINS4_7SwizzleILi2ELi4ELi3EEENS4_18smem_ptr_flag_bitsILi16EEENSV_INS5_IJNSA_ILi8EEESI_EEENS5_IJSI_SC_EEEEEEEvNS4_8identityENS4_23SM90_TMA_LOAD_MULTICASTES1D_vS1E_EENS_8epilogue10collective6detail29Sm90TmaWarpSpecializedAdapterINS1I_15DefaultEpilogueISK_SL_SL_NS1H_6thread17LinearCombinationISK_Li1EffLNS1M_9ScaleType4KindE0ELNS_15FloatRoundStyleE2ESK_EENS1_15EpilogueDefaultEEEEEvvEEEEvNT_6ParamsE,(.L_x_203 - _ZN7cutlass13device_kernelINS_4gemm6kernel13GemmUniversalIN4cute5tupleIJiiiiEEENS1_10collective13CollectiveMmaINS1_34MainloopSm90TmaGmmaWarpSpecializedILi5ENS5_IJNS4_1CILi2EEENSA_ILi1EEESC_EEENS1_32KernelTmaWarpSpecializedPingpongEEENS5_IJNSA_ILi64EEENSA_ILi128EEENSA_ILi32EEEEEENS_10bfloat16_tENS5_IJlSC_lEEESK_SL_NS4_8TiledMMAINS4_8MMA_AtomIJNS4_4SM904GMMA28MMA_64x128x16_F32BF16BF16_SSILNSP_5MajorE0ELSR_0ELNSP_7ScaleInE1ELSS_1EEEEEENS4_6LayoutINS5_IJSC_SC_SC_EEENS5_IJNSA_ILi0EEESX_SX_EEEEENS5_IJNS4_10UnderscoreES10_S10_EEEEENS4_13SM90_TMA_LOADENS4_14ComposedLayoutINS4_7SwizzleILi2ELi4ELi3EEENS4_18smem_ptr_flag_bitsILi16EEENSV_INS5_IJNSA_ILi8EEESI_EEENS5_IJSI_SC_EEEEEEEvNS4_8identityENS4_23SM90_TMA_LOAD_MULTICASTES1D_vS1E_EENS_8epilogue10collective6detail29Sm90TmaWarpSpecializedAdapterINS1I_15DefaultEpilogueISK_SL_SL_NS1H_6thread17LinearCombinationISK_Li1EffLNS1M_9ScaleType4KindE0ELNS_15FloatRoundStyleE2ESK_EENS1_15EpilogueDefaultEEEEEvvEEEEvNT_6ParamsE)
        .other          _ZN7cutlass13device_kernelINS_4gemm6kernel13GemmUniversalIN4cute5tupleIJiiiiEEENS1_10collective13CollectiveMmaINS1_34MainloopSm90TmaGmmaWarpSpecializedILi5ENS5_IJNS4_1CILi2EEENSA_ILi1EEESC_EEENS1_32KernelTmaWarpSpecializedPingpongEEENS5_IJNSA_ILi64EEENSA_ILi128EEENSA_ILi32EEEEEENS_10bfloat16_tENS5_IJlSC_lEEESK_SL_NS4_8TiledMMAINS4_8MMA_AtomIJNS4_4SM904GMMA28MMA_64x128x16_F32BF16BF16_SSILNSP_5MajorE0ELSR_0ELNSP_7ScaleInE1ELSS_1EEEEEENS4_6LayoutINS5_IJSC_SC_SC_EEENS5_IJNSA_ILi0EEESX_SX_EEEEENS5_IJNS4_10UnderscoreES10_S10_EEEEENS4_13SM90_TMA_LOADENS4_14ComposedLayoutINS4_7SwizzleILi2ELi4ELi3EEENS4_18smem_ptr_flag_bitsILi16EEENSV_INS5_IJNSA_ILi8EEESI_EEENS5_IJSI_SC_EEEEEEEvNS4_8identityENS4_23SM90_TMA_LOAD_MULTICASTES1D_vS1E_EENS_8epilogue10collective6detail29Sm90TmaWarpSpecializedAdapterINS1I_15DefaultEpilogueISK_SL_SL_NS1H_6thread17LinearCombinationISK_Li1EffLNS1M_9ScaleType4KindE0ELNS_15FloatRoundStyleE2ESK_EENS1_15EpilogueDefaultEEEEEvvEEEEvNT_6ParamsE,@"STO_CUDA_ENTRY STV_DEFAULT"
_ZN7cutlass13device_kernelINS_4gemm6kernel13GemmUniversalIN4cute5tupleIJiiiiEEENS1_10collective13CollectiveMmaINS1_34MainloopSm90TmaGmmaWarpSpecializedILi5ENS5_IJNS4_1CILi2EEENSA_ILi1EEESC_EEENS1_32KernelTmaWarpSpecializedPingpongEEENS5_IJNSA_ILi64EEENSA_ILi128EEENSA_ILi32EEEEEENS_10bfloat16_tENS5_IJlSC_lEEESK_SL_NS4_8TiledMMAINS4_8MMA_AtomIJNS4_4SM904GMMA28MMA_64x128x16_F32BF16BF16_SSILNSP_5MajorE0ELSR_0ELNSP_7ScaleInE1ELSS_1EEEEEENS4_6LayoutINS5_IJSC_SC_SC_EEENS5_IJNSA_ILi0EEESX_SX_EEEEENS5_IJNS4_10UnderscoreES10_S10_EEEEENS4_13SM90_TMA_LOADENS4_14ComposedLayoutINS4_7SwizzleILi2ELi4ELi3EEENS4_18smem_ptr_flag_bitsILi16EEENSV_INS5_IJNSA_ILi8EEESI_EEENS5_IJSI_SC_EEEEEEEvNS4_8identityENS4_23SM90_TMA_LOAD_MULTICASTES1D_vS1E_EENS_8epilogue10collective6detail29Sm90TmaWarpSpecializedAdapterINS1I_15DefaultEpilogueISK_SL_SL_NS1H_6thread17LinearCombinationISK_Li1EffLNS1M_9ScaleType4KindE0ELNS_15FloatRoundStyleE2ESK_EENS1_15EpilogueDefaultEEEEEvvEEEEvNT_6ParamsE:
[----:B------:R-:W0:Y:S02]  /*0000*/  LDC R1, c[0x0][0x28] ;  /* 0x00000a00ff017b82 */ /* 0x000e240000000800 */
[----:B0-----:R-:W-:Y:S01]  /*0010*/  VIADD R1, R1, 0xfffffff8 ;  /* 0xfffffff801017836 */ /* 0x001fe20000000000 */
[----:B------:R-:W0:Y:S01]  /*0020*/  S2R R4, SR_TID.X ;  /* 0x0000000000047919 */ /* 0x000e220000002100 */
[----:B------:R-:W-:Y:S01]  /*0030*/  ELECT P0, URZ, PT ;  /* 0x00000000003f782f */ /* 0x000fe20003800000 */
[----:B------:R-:W-:Y:S01]  /*0040*/  BSSY B0, `(.L_x_0) ;  /* 0x000000f000007945 */ /* 0x000fe20003800000 */
[--C-:B0-----:R-:W-:Y:S02]  /*0050*/  SHF.R.U32.HI R2, RZ, 0x5, R4.reuse ;  /* 0x00000005ff027819 */ /* 0x101fe40000011604 */
[----:B------:R-:W-:-:S03]  /*0060*/  SHF.R.U32.HI R7, RZ, 0x7, R4 ;  /* 0x00000007ff077819 */ /* 0x000fc60000011604 */
[----:B------:R-:W0:Y:S04]  /*0070*/  SHFL.IDX PT, R5, R2, RZ, 0x1f ;  /* 0x00001fff02057589 */ /* 0x000e2800000e0000 */
[----:B------:R1:W2:Y:S01]  /*0080*/  SHFL.IDX PT, R10, R7, RZ, 0x1f ;  /* 0x00001fff070a7589 */ /* 0x0002a200000e0000 */
[----:B0-----:R-:W-:-:S13]  /*0090*/  ISETP.NE.OR P0, PT, R5, RZ, !P0 ;  /* 0x000000ff0500720c */ /* 0x001fda0004705670 */
[----:B-12---:R-:W-:Y:S05]  /*00a0*/  @P0 BRA `(.L_x_1) ;  /* 0x0000000000200947 */ /* 0x006fea0003800000 */
[----:B------:R-:W-:Y:S02]  /*00b0*/  ULDC.64 UR4, c[0x0][0x198] ;  /* 0x0000660000047ab9 */ /* 0x000fe40000000a00 */
[----:B------:R-:W-:Y:S02]  /*00c0*/  UIADD3 UR6, UP0, UR4, 0xf0, URZ ;  /* 0x000000f004067890 */ /* 0x000fe4000ff1e03f */
[----:B------:R-:W-:Y:S02]  /*00d0*/  UIADD3 UR4, UP1, UR4, 0x1f0, URZ ;  /* 0x000001f004047890 */ /* 0x000fe4000ff3e03f */
[----:B------:R-:W-:Y:S02]  /*00e0*/  UIADD3.X UR7, URZ, UR5, URZ, UP0, !UPT ;  /* 0x000000053f077290 */ /* 0x000fe400087fe43f */
[----:B------:R-:W-:-:S07]  /*00f0*/  UIADD3.X UR5, URZ, UR5, URZ, UP1, !UPT ;  /* 0x000000053f057290 */ /* 0x000fce0008ffe43f */
[----:B------:R0:W-:Y:S02]  /*0100*/  UTMACCTL.PF [UR6] ;  /* 0x00000000060079b9 */ /* 0x0001e40008040000 */
[----:B------:R0:W-:Y:S02]  /*0110*/  UTMACCTL.PF [UR4] ;  /* 0x00000000040079b9 */ /* 0x0001e40008040000 */
[----:B0-----:R-:W-:Y:S01]  /*0120*/  NOP ;  /* 0x0000000000007918 */ /* 0x001fe20000000000 */
.L_x_1:
[----:B------:R-:W-:Y:S05]  /*0130*/  BSYNC B0 ;  /* 0x0000000000007941 */ /* 0x000fea0003800000 */
.L_x_0:
[----:B------:R-:W0:Y:S01]  /*0140*/  SHFL.IDX PT, R8, R2, RZ, 0x1f ;  /* 0x00001fff02087589 */ /* 0x000e2200000e0000 */
[----:B------:R-:W-:-:S04]  /*0150*/  SHF.R.S32.HI R3, RZ, 0x1f, R4 ;  /* 0x0000001fff037819 */ /* 0x000fc80000011404 */
[----:B------:R-:W-:Y:S02]  /*0160*/  LEA.HI R3, R3, R4, RZ, 0x7 ;  /* 0x0000000403037211 */ /* 0x000fe400078f38ff */
[----:B0-----:R-:W-:-:S13]  /*0170*/  ISETP.NE.AND P0, PT, R8, RZ, PT ;  /* 0x000000ff0800720c */ /* 0x001fda0003f05270 */
[----:B------:R-:W-:Y:S05]  /*0180*/  @P0 BRA `(.L_x_2) ;  /* 0x0000000000600947 */ /* 0x000fea0003800000 */
[----:B------:R-:W0:Y:S01]  /*0190*/  S2UR UR8, SR_CgaCtaId ;  /* 0x00000000000879c3 */ /* 0x000e220000008800 */
[----:B------:R-:W-:Y:S01]  /*01a0*/  UMOV UR4, 0x400 ;  /* 0x0000040000047882 */ /* 0x000fe20000000000 */
[----:B------:R-:W-:Y:S01]  /*01b0*/  UMOV UR5, 0x1 ;  /* 0x0000000100057882 */ /* 0x000fe20000000000 */
[----:B------:R-:W-:Y:S01]  /*01c0*/  UMOV UR6, 0x2 ;  /* 0x0000000200067882 */ /* 0x000fe20000000000 */
[----:B------:R-:W-:Y:S01]  /*01d0*/  ELECT P0, URZ, PT ;  /* 0x00000000003f782f */ /* 0x000fe20003800000 */
[----:B------:R-:W-:-:S04]  /*01e0*/  UIADD3 UR6, -UR6, 0x100000, URZ ;  /* 0x0010000006067890 */ /* 0x000fc8000fffe13f */
[----:B------:R-:W-:Y:S02]  /*01f0*/  USHF.L.U32 UR7, UR6, 0xb, URZ ;  /* 0x0000000b06077899 */ /* 0x000fe4000800063f */
[----:B------:R-:W-:Y:S02]  /*0200*/  USHF.L.U32 UR6, UR6, 0x1, URZ ;  /* 0x0000000106067899 */ /* 0x000fe4000800063f */
[----:B0-----:R-:W-:Y:S02]  /*0210*/  ULEA UR8, UR8, UR4, 0x18 ;  /* 0x0000000408087291 */ /* 0x001fe4000f8ec03f */
[----:B------:R-:W-:-:S04]  /*0220*/  UIADD3 UR4, -UR5, 0x100000, URZ ;  /* 0x0010000005047890 */ /* 0x000fc8000fffe13f */
[----:B------:R-:W-:Y:S02]  /*0230*/  USHF.L.U32 UR5, UR4, 0xb, URZ ;  /* 0x0000000b04057899 */ /* 0x000fe4000800063f */
[----:B------:R-:W-:Y:S01]  /*0240*/  USHF.L.U32 UR4, UR4, 0x1, URZ ;  /* 0x0000000104047899 */ /* 0x000fe2000800063f */
[----:B------:R-:W0:Y:S11]  /*0250*/  FENCE.VIEW.ASYNC.S ;  /* 0x00000000000073c6 */ /* 0x000e360000000000 */
[----:B0-----:R0:W1:Y:S01]  /*0260*/  SYNCS.EXCH.64 URZ, [UR8], UR4 ;  /* 0x00000004083f75b2 */ /* 0x0010620008000100 */
[----:B------:R0:W2:Y:S01]  /*0270*/  SYNCS.EXCH.64 URZ, [UR8+0x28], UR6 ;  /* 0x00002806083f75b2 */ /* 0x0000a20008000100 */
[----:B------:R0:W3:Y:S01]  /*0280*/  SYNCS.EXCH.64 URZ, [UR8+0x8], UR4 ;  /* 0x00000804083f75b2 */ /* 0x0000e20008000100 */
[----:B------:R0:W4:Y:S01]  /*0290*/  SYNCS.EXCH.64 URZ, [UR8+0x30], UR6 ;  /* 0x00003006083f75b2 */ /* 0x0001220008000100 */
[----:B------:R0:W0:Y:S01]  /*02a0*/  SYNCS.EXCH.64 URZ, [UR8+0x10], UR4 ;  /* 0x00001004083f75b2 */ /* 0x0000220008000100 */
[----:B------:R0:W0:Y:S01]  /*02b0*/  SYNCS.EXCH.64 URZ, [UR8+0x38], UR6 ;  /* 0x00003806083f75b2 */ /* 0x0000220008000100 */
[----:B------:R0:W0:Y:S01]  /*02c0*/  SYNCS.EXCH.64 URZ, [UR8+0x18], UR4 ;  /* 0x00001804083f75b2 */ /* 0x0000220008000100 */
[----:B------:R0:W0:Y:S01]  /*02d0*/  SYNCS.EXCH.64 URZ, [UR8+0x40], UR6 ;  /* 0x00004006083f75b2 */ /* 0x0000220008000100 */
[----:B------:R0:W0:Y:S01]  /*02e0*/  SYNCS.EXCH.64 URZ, [UR8+0x20], UR4 ;  /* 0x00002004083f75b2 */ /* 0x0000220008000100 */
[----:B------:R0:W0:Y:S01]  /*02f0*/  SYNCS.EXCH.64 URZ, [UR8+0x48], UR6 ;  /* 0x00004806083f75b2 */ /* 0x0000220008000100 */
[----:B------:R-:W-:Y:S01]  /*0300*/  NOP ;  /* 0x0000000000007918 */ /* 0x000fe20000000000 */
.L_x_2:
[----:B------:R-:W5:Y:S01]  /*0310*/  SHFL.IDX PT, R13, R2, RZ, 0x1f ;  /* 0x00001fff020d7589 */ /* 0x000f6200000e0000 */
[----:B------:R-:W1:Y:S01]  /*0320*/  S2UR UR12, SR_CTAID.X ;  /* 0x00000000000c79c3 */ /* 0x000e620000002500 */
[----:B------:R-:W-:Y:S02]  /*0330*/  LOP3.LUT R3, R3, 0xffffff80, RZ, 0xc0, !PT ;  /* 0xffffff8003037812 */ /* 0x000fe400078ec0ff */
[----:B------:R-:W-:Y:S01]  /*0340*/  ELECT P0, URZ, PT ;  /* 0x00000000003f782f */ /* 0x000fe20003800000 */
[----:B------:R2:W3:Y:S01]  /*0350*/  SHFL.IDX PT, R12, R2, RZ, 0x1f ;  /* 0x00001fff020c7589 */ /* 0x0004e200000e0000 */
[----:B------:R-:W-:Y:S01]  /*0360*/  ELECT P1, URZ, PT ;  /* 0x00000000003f782f */ /* 0x000fe20003820000 */
[----:B------:R-:W-:Y:S01]  /*0370*/  NOP ;  /* 0x0000000000007918 */ /* 0x000fe20000000000 */
[----:B------:R-:W-:Y:S01]  /*0380*/  IMAD.IADD R3, R4, 0x1, -R3 ;  /* 0x0000000104037824 */ /* 0x000fe200078e0a03 */
[----:B------:R-:W4:Y:S01]  /*0390*/  S2R R6, SR_CTAID.Y ;  /* 0x0000000000067919 */ /* 0x000f220000002600 */
[----:B0-----:R-:W-:Y:S01]  /*03a0*/  ULDC UR4, c[0x0][0x150] ;  /* 0x0000540000047ab9 */ /* 0x001fe20000000800 */
[----:B------:R-:W0:Y:S01]  /*03b0*/  LDC R14, c[0x0][0x144] ;  /* 0x00005100ff0e7b82 */ /* 0x000e220000000800 */
[----:B------:R-:W-:Y:S01]  /*03c0*/  UMOV UR11, 0x80 ;  /* 0x00000080000b7882 */ /* 0x000fe20000000000 */
[----:B------:R-:W-:Y:S01]  /*03d0*/  SHF.R.S32.HI R0, RZ, 0x1f, R3 ;  /* 0x0000001fff007819 */ /* 0x000fe20000011403 */
[----:B------:R-:W-:Y:S01]  /*03e0*/  NOP ;  /* 0x0000000000007918 */ /* 0x000fe20000000000 */
[C---:B------:R-:W-:Y:S01]  /*03f0*/  VIADD R35, R10.reuse, 0xffffffff ;  /* 0xffffffff0a237836 */ /* 0x040fe20000000000 */
[----:B------:R-:W-:Y:S01]  /*0400*/  ISETP.NE.AND P4, PT, R10, RZ, PT ;  /* 0x000000ff0a00720c */ /* 0x000fe20003f85270 */
[----:B------:R-:W-:Y:S01]  /*0410*/  IMAD.MOV.U32 R89, RZ, RZ, 0x1 ;  /* 0x00000001ff597424 */ /* 0x000fe200078e00ff */
[----:B------:R-:W-:Y:S01]  /*0420*/  LEA.HI R9, R0, R3, RZ, 0x3 ;  /* 0x0000000300097211 */ /* 0x000fe200078f18ff */
[----:B------:R-:W0:Y:S01]  /*0430*/  LDC R15, c[0x0][0x140] ;  /* 0x00005000ff0f7b82 */ /* 0x000e220000000800 */
[----:B------:R-:W-:-:S02]  /*0440*/  ISETP.GE.U32.AND P6, PT, R35, 0x2, PT ;  /* 0x000000022300780c */ /* 0x000fc40003fc6070 */
[--C-:B------:R-:W-:Y:S02]  /*0450*/  SHF.R.S32.HI R11, RZ, 0x3, R9.reuse ;  /* 0x00000003ff0b7819 */ /* 0x100fe40000011409 */
[----:B--2---:R-:W-:Y:S02]  /*0460*/  SHF.R.S32.HI R2, RZ, 0x1f, R9 ;  /* 0x0000001fff027819 */ /* 0x004fe40000011409 */
[----:B------:R-:W-:Y:S01]  /*0470*/  SHF.R.S32.HI R9, RZ, 0x1f, R8 ;  /* 0x0000001fff097819 */ /* 0x000fe20000011408 */
[----:B------:R-:W2:Y:S01]  /*0480*/  LDC R25, c[0x0][0x148] ;  /* 0x00005200ff197b82 */ /* 0x000ea20000000800 */
[----:B-----5:R-:W-:Y:S02]  /*0490*/  ISETP.NE.OR P0, PT, R13, RZ, !P0 ;  /* 0x000000ff0d00720c */ /* 0x020fe40004705670 */
[----:B-1----:R-:W-:Y:S02]  /*04a0*/  I2FP.F32.U32 R13, UR12 ;  /* 0x0000000c000d7c45 */ /* 0x002fe40008201000 */
[----:B------:R-:W-:-:S02]  /*04b0*/  LEA.HI R2, R2, R11, RZ, 0x2 ;  /* 0x0000000b02027211 */ /* 0x000fc400078f10ff */
[----:B------:R-:W-:Y:S01]  /*04c0*/  LEA.HI R9, R9, R8, RZ, 0x2 ;  /* 0x0000000809097211 */ /* 0x000fe200078f10ff */
[----:B------:R-:W-:Y:S01]  /*04d0*/  FMUL R13, R13, UR4 ;  /* 0x000000040d0d7c20 */ /* 0x000fe20008400000 */
[----:B---3--:R-:W-:Y:S01]  /*04e0*/  ISETP.NE.OR P1, PT, R12, RZ, !P1 ;  /* 0x000000ff0c00720c */ /* 0x008fe20004f25670 */
[----:B------:R-:W-:Y:S01]  /*04f0*/  ULDC UR4, c[0x0][0x154] ;  /* 0x0000550000047ab9 */ /* 0x000fe20000000800 */
[----:B------:R-:W-:Y:S02]  /*0500*/  LOP3.LUT R12, R2, 0xfffffffc, RZ, 0xc0, !PT ;  /* 0xfffffffc020c7812 */ /* 0x000fe400078ec0ff */
[----:B------:R-:W-:Y:S01]  /*0510*/  LOP3.LUT R9, R9, 0x3ffffffc, RZ, 0xc0, !PT ;  /* 0x3ffffffc09097812 */ /* 0x000fe200078ec0ff */
[----:B------:R-:W1:Y:S01]  /*0520*/  F2I.U32.TRUNC.NTZ R13, R13 ;  /* 0x0000000d000d7305 */ /* 0x000e62000020f000 */
[----:B------:R-:W-:Y:S01]  /*0530*/  SHF.R.S32.HI R2, RZ, 0x1f, R5 ;  /* 0x0000001fff027819 */ /* 0x000fe20000011405 */
[----:B------:R-:W-:Y:S01]  /*0540*/  IMAD.IADD R12, R11, 0x1, -R12 ;  /* 0x000000010b0c7824 */ /* 0x000fe200078e0a0c */
[----:B------:R-:W-:Y:S01]  /*0550*/  VOTEU.ALL UP1, P0 ;  /* 0x00000000003f7886 */ /* 0x000fe20000020000 */
[----:B------:R-:W-:Y:S01]  /*0560*/  IMAD.IADD R9, R8, 0x1, -R9 ;  /* 0x0000000108097824 */ /* 0x000fe200078e0a09 */
[----:B------:R-:W-:Y:S01]  /*0570*/  LEA.HI R2, R2, R5, RZ, 0x2 ;  /* 0x0000000502027211 */ /* 0x000fe200078f10ff */
[----:B------:R-:W-:Y:S01]  /*0580*/  VOTEU.ALL UP0, P0 ;  /* 0x00000000003f7886 */ /* 0x000fe20000000000 */
[----:B----4-:R-:W-:Y:S01]  /*0590*/  I2FP.F32.U32 R8, R6 ;  /* 0x0000000600087245 */ /* 0x010fe20000201000 */
[----:B------:R-:W-:Y:S01]  /*05a0*/  IMAD R9, R9, 0x4, R12 ;  /* 0x0000000409097824 */ /* 0x000fe200078e020c */
[----:B------:R-:W-:Y:S01]  /*05b0*/  LOP3.LUT R2, R2, 0xfffffffc, RZ, 0xc0, !PT ;  /* 0xfffffffc02027812 */ /* 0x000fe200078ec0ff */
[----:B------:R-:W-:Y:S01]  /*05c0*/  VOTEU.ALL UP2, P1 ;  /* 0x00000000003f7886 */ /* 0x000fe20000840000 */
[----:B------:R-:W3:Y:S01]  /*05d0*/  @!UP1 S2UR UR7, SR_CgaCtaId ;  /* 0x00000000000799c3 */ /* 0x000ee20000008800 */
[----:B------:R-:W-:Y:S01]  /*05e0*/  FMUL R8, R8, UR4 ;  /* 0x0000000408087c20 */ /* 0x000fe20008400000 */
[----:B------:R-:W-:Y:S01]  /*05f0*/  IMAD.SHL.U32 R88, R9, 0x4, RZ ;  /* 0x0000000409587824 */ /* 0x000fe200078e00ff */
[----:B------:R-:W-:Y:S01]  /*0600*/  UMOV UR4, 0x20 ;  /* 0x0000002000047882 */ /* 0x000fe20000000000 */
[----:B------:R-:W-:Y:S01]  /*0610*/  IMAD.IADD R5, R5, 0x1, -R2 ;  /* 0x0000000105057824 */ /* 0x000fe200078e0a02 */
[----:B------:R-:W-:Y:S01]  /*0620*/  LEA.HI R2, R9, R9, RZ, 0x1 ;  /* 0x0000000909027211 */ /* 0x000fe200078f08ff */
[----:B-1----:R-:W-:Y:S01]  /*0630*/  IMAD.MOV R13, RZ, RZ, -R13 ;  /* 0x000000ffff0d7224 */ /* 0x002fe200078e0a0d */
[----:B------:R-:W1:Y:S01]  /*0640*/  F2I.U32.TRUNC.NTZ R8, R8 ;  /* 0x0000000800087305 */ /* 0x000e62000020f000 */
[----:B------:R-:W4:Y:S01]  /*0650*/  @!UP2 S2UR UR10, SR_CgaCtaId ;  /* 0x00000000000aa9c3 */ /* 0x000f220000008800 */
[----:B------:R-:W-:Y:S01]  /*0660*/  LOP3.LUT R2, R2, 0xfffffffe, RZ, 0xc0, !PT ;  /* 0xfffffffe02027812 */ /* 0x000fe200078ec0ff */
[----:B0-----:R-:W-:Y:S01]  /*0670*/  IMAD R21, R14, R13, UR12 ;  /* 0x0000000c0e157e24 */ /* 0x001fe2000f8e020d */
[----:B------:R-:W-:Y:S01]  /*0680*/  @!UP1 UMOV UR6, 0x400 ;  /* 0x0000040000069882 */ /* 0x000fe20000000000 */
[----:B------:R-:W-:-:S04]  /*0690*/  @!UP1 UIADD3 UR4, -UR4, 0x100000, URZ ;  /* 0x0010000004049890 */ /* 0x000fc8000fffe13f */
[----:B------:R-:W-:Y:S02]  /*06a0*/  @!UP1 USHF.L.U32 UR5, UR4, 0xb, URZ ;  /* 0x0000000b04059899 */ /* 0x000fe4000800063f */
[----:B------:R-:W-:Y:S01]  /*06b0*/  @!UP1 USHF.L.U32 UR4, UR4, 0x1, URZ ;  /* 0x0000000104049899 */ /* 0x000fe2000800063f */
[C---:B------:R-:W-:Y:S01]  /*06c0*/  LOP3.LUT R88, R9.reuse, 0xc, R88, 0x78, !PT ;  /* 0x0000000c09587812 */ /* 0x040fe200078e7858 */
[----:B------:R-:W-:Y:S01]  /*06d0*/  IMAD.IADD R2, R9, 0x1, -R2 ;  /* 0x0000000109027824 */ /* 0x000fe200078e0a02 */
[----:B------:R-:W-:Y:S01]  /*06e0*/  @!UP2 UMOV UR9, 0x400 ;  /* 0x000004000009a882 */ /* 0x000fe20000000000 */
[----:B------:R-:W-:Y:S01]  /*06f0*/  VOTEU.ALL UP3, P1 ;  /* 0x00000000003f7886 */ /* 0x000fe20000860000 */
[----:B------:R-:W-:Y:S01]  /*0700*/  VOTEU.ALL UP4, P1 ;  /* 0x00000000003f7886 */ /* 0x000fe20000880000 */
[----:B------:R-:W-:Y:S01]  /*0710*/  VOTEU.ALL UP5, P1 ;  /* 0x00000000003f7886 */ /* 0x000fe200008a0000 */
[----:B------:R-:W-:Y:S01]  /*0720*/  ISETP.NE.AND P3, PT, R2, R21, PT ;  /* 0x000000150200720c */ /* 0x000fe20003f65270 */
[----:B------:R0:W0:Y:S01]  /*0730*/  SHFL.IDX PT, R14, R7, RZ, 0x1f ;  /* 0x00001fff070e7589 */ /* 0x00002200000e0000 */
[----:B------:R-:W-:Y:S01]  /*0740*/  ISETP.EQ.U32.AND P2, PT, R15, 0x1, PT ;  /* 0x000000010f00780c */ /* 0x000fe20003f42070 */
[----:B-1----:R-:W-:Y:S01]  /*0750*/  IMAD.MOV R20, RZ, RZ, -R8 ;  /* 0x000000ffff147224 */ /* 0x002fe200078e0a08 */
[----:B---3--:R-:W-:-:S02]  /*0760*/  @!UP1 ULEA UR8, UR7, UR6, 0x18 ;  /* 0x0000000607089291 */ /* 0x008fc4000f8ec03f */
[----:B------:R-:W-:-:S04]  /*0770*/  @!UP2 UIADD3 UR6, -UR11, 0x100000, URZ ;  /* 0x001000000b06a890 */ /* 0x000fc8000fffe13f */
[----:B------:R-:W-:Y:S02]  /*0780*/  @!UP2 USHF.L.U32 UR7, UR6, 0xb, URZ ;  /* 0x0000000b0607a899 */ /* 0x000fe4000800063f */
[----:B------:R-:W-:Y:S01]  /*0790*/  @!UP2 USHF.L.U32 UR6, UR6, 0x1, URZ ;  /* 0x000000010606a899 */ /* 0x000fe2000800063f */
[----:B--2---:R-:W-:Y:S01]  /*07a0*/  IMAD R9, R25, R20, R6 ;  /* 0x0000001419097224 */ /* 0x004fe200078e0206 */
[----:B------:R-:W-:Y:S01]  /*07b0*/  VOTEU.ALL UP1, P0 ;  /* 0x00000000003f7886 */ /* 0x000fe20000020000 */
[----:B------:R-:W-:Y:S01]  /*07c0*/  LOP3.LUT P0, RZ, R3, 0x7, RZ, 0xc0, !PT ;  /* 0x0000000703ff7812 */ /* 0x000fe2000780c0ff */
[----:B----4-:R-:W-:Y:S01]  /*07d0*/  @!UP2 ULEA UR9, UR10, UR9, 0x18 ;  /* 0x000000090a09a291 */ /* 0x010fe2000f8ec03f */
[----:B------:R-:W-:Y:S01]  /*07e0*/  @P3 LEA.HI R2, R88, R88, RZ, 0x1 ;  /* 0x0000005858023211 */ /* 0x000fe200078f08ff */
[----:B------:R-:W-:Y:S01]  /*07f0*/  VOTEU.ALL UP2, P1 ;  /* 0x00000000003f7886 */ /* 0x000fe20000840000 */
[----:B------:R-:W-:Y:S01]  /*0800*/  ISETP.NE.AND P1, PT, R5, 0x3, PT ;  /* 0x000000030500780c */ /* 0x000fe20003f25270 */
[----:B------:R-:W1:Y:S02]  /*0810*/  FENCE.VIEW.ASYNC.S ;  /* 0x00000000000073c6 */ /* 0x000e640000000000 */
[----:B-1----:R1:W2:Y:S01]  /*0820*/  @!UP0 SYNCS.EXCH.64 URZ, [UR8+0x80], UR4 ;  /* 0x00008004083f85b2 */ /* 0x0022a20008000100 */
[----:B------:R-:W-:-:S02]  /*0830*/  @P3 SHF.R.S32.HI R2, RZ, 0x1, R2 ;  /* 0x00000001ff023819 */ /* 0x000fc40000011402 */
[----:B------:R-:W-:Y:S02]  /*0840*/  ISETP.EQ.OR P1, PT, R5, RZ, !P1 ;  /* 0x000000ff0500720c */ /* 0x000fe40004f22670 */
[----:B------:R-:W-:Y:S02]  /*0850*/  @P3 ISETP.NE.AND P5, PT, R2, R9, PT ;  /* 0x000000090200320c */ /* 0x000fe40003fa5270 */
[----:B------:R-:W-:Y:S02]  /*0860*/  ISETP.LT.U32.AND P0, PT, R88, 0x2, !P0 ;  /* 0x000000025800780c */ /* 0x000fe40004701070 */
[----:B------:R-:W-:Y:S02]  /*0870*/  ISETP.EQ.AND P1, PT, R10, RZ, P1 ;  /* 0x000000ff0a00720c */ /* 0x000fe40000f22270 */
[----:B------:R-:W-:Y:S02]  /*0880*/  SEL R2, RZ, 0x1, !P0 ;  /* 0x00000001ff027807 */ /* 0x000fe40004000000 */
[----:B------:R-:W-:-:S02]  /*0890*/  @P3 SEL R89, RZ, 0x1, P5 ;  /* 0x00000001ff593807 */ /* 0x000fc40002800000 */
[----:B------:R-:W-:Y:S01]  /*08a0*/  SEL R16, RZ, 0x1, !P1 ;  /* 0x00000001ff107807 */ /* 0x000fe20004800000 */
[----:B------:R1:W3:Y:S01]  /*08b0*/  @!UP1 SYNCS.EXCH.64 URZ, [UR8+0x88], UR4 ;  /* 0x00008804083f95b2 */ /* 0x0002e20008000100 */
[----:B------:R-:W-:Y:S01]  /*08c0*/  NOP ;  /* 0x0000000000007918 */ /* 0x000fe20000000000 */
[----:B------:R-:W-:Y:S02]  /*08d0*/  LOP3.LUT R89, R89, R2, RZ, 0xc0, !PT ;  /* 0x0000000259597212 */ /* 0x000fe400078ec0ff */
[----:B------:R-:W-:Y:S01]  /*08e0*/  SEL R16, R16, 0x2, P6 ;  /* 0x0000000210107807 */ /* 0x000fe20003000000 */
[----:B------:R1:W4:Y:S01]  /*08f0*/  @!UP2 SYNCS.EXCH.64 URZ, [UR9+0x60], UR6 ;  /* 0x00006006093fa5b2 */ /* 0x0003220008000100 */
[----:B------:R1:W0:Y:S01]  /*0900*/  @!UP3 SYNCS.EXCH.64 URZ, [UR9+0x68], UR6 ;  /* 0x00006806093fb5b2 */ /* 0x0002220008000100 */
[----:B------:R1:W0:Y:S01]  /*0910*/  @!UP4 SYNCS.EXCH.64 URZ, [UR9+0x70], UR6 ;  /* 0x00007006093fc5b2 */ /* 0x0002220008000100 */
[----:B------:R1:W0:Y:S01]  /*0920*/  @!UP5 SYNCS.EXCH.64 URZ, [UR9+0x78], UR6 ;  /* 0x00007806093fd5b2 */ /* 0x0002220008000100 */
[----:B------:R-:W-:Y:S01]  /*0930*/  NOP ;  /* 0x0000000000007918 */ /* 0x000fe20000000000 */
[----:B-12---:R-:W-:Y:S05]  /*0940*/  @!P2 BRA `(.L_x_3) ;  /* 0x000000000008a947 */ /* 0x006fea0003800000 */
[----:B0--34-:R-:W-:Y:S01]  /*0950*/  UCGABAR_ARV ;  /* 0x00000000000079c7 */ /* 0x019fe20008000000 */
[----:B------:R-:W-:Y:S05]  /*0960*/  BRA `(.L_x_4) ;  /* 0x0000000000047947 */ /* 0x000fea0003800000 */
.L_x_3:
[----:B0--34-:R-:W-:Y:S01]  /*0970*/  NOP ;  /* 0x0000000000007918 */ /* 0x019fe20000000000 */
.L_x_4:
[----:B------:R-:W-:Y:S01]  /*0980*/  ULDC.64 UR4, c[0x0][0x598] ;  /* 0x0001660000047ab9 */ /* 0x000fe20000000a00 */
[----:B------:R-:W-:Y:S01]  /*0990*/  ULDC.64 UR36, c[0x0][0x208] ;  /* 0x0000820000247ab9 */ /* 0x000fe20000000a00 */
[----:B------:R-:W-:-:S04]  /*09a0*/  ISETP.NE.U32.AND P0, PT, RZ, UR4, PT ;  /* 0x00000004ff007c0c */ /* 0x000fc8000bf05070 */
[----:B------:R-:W-:-:S13]  /*09b0*/  ISETP.NE.AND.EX P0, PT, RZ, UR5, PT, P0 ;  /* 0x00000005ff007c0c */ /* 0x000fda000bf05300 */
[----:B------:R-:W-:Y:S05]  /*09c0*/  @!P0 BRA `(.L_x_5) ;  /* 0x00000000001c8947 */ /* 0x000fea0003800000 */
[----:B------:R-:W0:Y:S02]  /*09d0*/  LDC.64 R8, c[0x0][0x598] ;  /* 0x00016600ff087b82 */ /* 0x000e240000000a00 */
[----:B0-----:R-:W2:Y:S02]  /*09e0*/  LDG.E.64 R8, desc[UR36][R8.64] ;  /* 0x0000002408087981 */ /* 0x001ea4000c1e1b00 */
[----:B--2---:R-:W-:-:S04]  /*09f0*/  ISETP.NE.U32.AND P0, PT, R8, RZ, PT ;  /* 0x000000ff0800720c */ /* 0x004fc80003f05070 */
[----:B------:R-:W-:-:S13]  /*0a00*/  ISETP.NE.AND.EX P0, PT, R9, RZ, PT, P0 ;  /* 0x000000ff0900720c */ /* 0x000fda0003f05300 */
[----:B------:R-:W-:Y:S05]  /*0a10*/  @!P0 BRA `(.L_x_5) ;  /* 0x0000000000088947 */ /* 0x000fea0003800000 */
[----:B------:R0:W5:Y:S01]  /*0a20*/  LD.E R90, desc[UR36][R8.64] ;  /* 0x00000024085a7980 */ /* 0x000162000c101900 */
[----:B------:R-:W-:Y:S05]  /*0a30*/  BRA `(.L_x_6) ;  /* 0x0000000000247947 */ /* 0x000fea0003800000 */
.L_x_5:
[----:B------:R-:W-:Y:S02]  /*0a40*/  ULDC.64 UR4, c[0x0][0x588] ;  /* 0x0001620000047ab9 */ /* 0x000fe40000000a00 */
[----:B------:R-:W-:-:S04]  /*0a50*/  ISETP.NE.U32.AND P0, PT, RZ, UR4, PT ;  /* 0x00000004ff007c0c */ /* 0x000fc8000bf05070 */
[----:B------:R-:W-:-:S13]  /*0a60*/  ISETP.NE.AND.EX P0, PT, RZ, UR5, PT, P0 ;  /* 0x00000005ff007c0c */ /* 0x000fda000bf05300 */
[----:B------:R-:W-:Y:S05]  /*0a70*/  @!P0 BRA `(.L_x_7) ;  /* 0x00000000000c8947 */ /* 0x000fea0003800000 */
[----:B------:R-:W0:Y:S02]  /*0a80*/  LDC.64 R90, c[0x0][0x588] ;  /* 0x00016200ff5a7b82 */ /* 0x000e240000000a00 */
[----:B0-----:R1:W5:Y:S01]  /*0a90*/  LDG.E R90, desc[UR36][R90.64] ;  /* 0x000000245a5a7981 */ /* 0x001362000c1e1900 */
[----:B------:R-:W-:Y:S05]  /*0aa0*/  BRA `(.L_x_6) ;  /* 0x0000000000087947 */ /* 0x000fea0003800000 */
.L_x_7:
[----:B------:R-:W-:Y:S02]  /*0ab0*/  ULDC UR4, c[0x0][0x580] ;  /* 0x0001600000047ab9 */ /* 0x000fe40000000800 */
[----:B------:R-:W-:-:S07]  /*0ac0*/  IMAD.U32 R90, RZ, RZ, UR4 ;  /* 0x00000004ff5a7e24 */ /* 0x000fce000f8e00ff */
.L_x_6:
[----:B------:R-:W-:Y:S02]  /*0ad0*/  ULDC.64 UR4, c[0x0][0x5a0] ;  /* 0x0001680000047ab9 */ /* 0x000fe40000000a00 */
[----:B------:R-:W-:-:S04]  /*0ae0*/  ISETP.NE.U32.AND P0, PT, RZ, UR4, PT ;  /* 0x00000004ff007c0c */ /* 0x000fc8000bf05070 */
[----:B------:R-:W-:-:S13]  /*0af0*/  ISETP.NE.AND.EX P0, PT, RZ, UR5, PT, P0 ;  /* 0x00000005ff007c0c */ /* 0x000fda000bf05300 */
[----:B------:R-:W-:Y:S05]  /*0b00*/  @!P0 BRA `(.L_x_8) ;  /* 0x00000000001c8947 */ /* 0x000fea0003800000 */
[----:B0-----:R-:W0:Y:S02]  /*0b10*/  LDC.64 R8, c[0x0][0x5a0] ;  /* 0x00016800ff087b82 */ /* 0x001e240000000a00 */
[----:B0-----:R-:W2:Y:S02]  /*0b20*/  LDG.E.64 R8, desc[UR36][R8.64] ;  /* 0x0000002408087981 */ /* 0x001ea4000c1e1b00 */
[----:B--2---:R-:W-:-:S04]  /*0b30*/  ISETP.NE.U32.AND P0, PT, R8, RZ, PT ;  /* 0x000000ff0800720c */ /* 0x004fc80003f05070 */
[----:B------:R-:W-:-:S13]  /*0b40*/  ISETP.NE.AND.EX P0, PT, R9, RZ, PT, P0 ;  /* 0x000000ff0900720c */ /* 0x000fda0003f05300 */
[----:B------:R-:W-:Y:S05]  /*0b50*/  @!P0 BRA `(.L_x_8) ;  /* 0x0000000000088947 */ /* 0x000fea0003800000 */
[----:B-1----:R0:W5:Y:S01]  /*0b60*/  LD.E R91, desc[UR36][R8.64] ;  /* 0x00000024085b7980 */ /* 0x002162000c101900 */
[----:B------:R-:W-:Y:S05]  /*0b70*/  BRA `(.L_x_9) ;  /* 0x0000000000247947 */ /* 0x000fea0003800000 */
.L_x_8:
[----:B------:R-:W-:Y:S02]  /*0b80*/  ULDC.64 UR4, c[0x0][0x590] ;  /* 0x0001640000047ab9 */ /* 0x000fe40000000a00 */
[----:B------:R-:W-:-:S04]  /*0b90*/  ISETP.NE.U32.AND P0, PT, RZ, UR4, PT ;  /* 0x00000004ff007c0c */ /* 0x000fc8000bf05070 */
[----:B------:R-:W-:-:S13]  /*0ba0*/  ISETP.NE.AND.EX P0, PT, RZ, UR5, PT, P0 ;  /* 0x00000005ff007c0c */ /* 0x000fda000bf05300 */
[----:B------:R-:W-:Y:S05]  /*0bb0*/  @!P0 BRA `(.L_x_10) ;  /* 0x00000000000c8947 */ /* 0x000fea0003800000 */
[----:B0-----:R-:W1:Y:S02]  /*0bc0*/  LDC.64 R8, c[0x0][0x590] ;  /* 0x00016400ff087b82 */ /* 0x001e640000000a00 */
[----:B-1----:R1:W5:Y:S01]  /*0bd0*/  LDG.E R91, desc[UR36][R8.64] ;  /* 0x00000024085b7981 */ /* 0x002362000c1e1900 */
[----:B------:R-:W-:Y:S05]  /*0be0*/  BRA `(.L_x_9) ;  /* 0x0000000000087947 */ /* 0x000fea0003800000 */
.L_x_10:
[----:B------:R-:W-:Y:S02]  /*0bf0*/  ULDC UR4, c[0x0][0x584] ;  /* 0x0001610000047ab9 */ /* 0x000fe40000000800 */
[----:B-1----:R-:W-:-:S07]  /*0c00*/  IMAD.U32 R91, RZ, RZ, UR4 ;  /* 0x00000004ff5b7e24 */ /* 0x002fce000f8e00ff */
.L_x_9:
[----:B------:R-:W2:Y:S01]  /*0c10*/  LDC R2, c[0x0][0x65c] ;  /* 0x00019700ff027b82 */ /* 0x000ea20000000800 */
[----:B------:R-:W-:Y:S01]  /*0c20*/  ULDC UR6, c[0x0][0x28c] ;  /* 0x0000a30000067ab9 */ /* 0x000fe20000000800 */
[----:B------:R-:W-:Y:S01]  /*0c30*/  ISETP.NE.AND P0, PT, R10, 0x2, PT ;  /* 0x000000020a00780c */ /* 0x000fe20003f05270 */
[----:B------:R-:W-:Y:S01]  /*0c40*/  UIADD3 UR6, UR6, 0x1f, URZ ;  /* 0x0000001f06067890 */ /* 0x000fe2000fffe03f */
[----:B01----:R-:W-:Y:S01]  /*0c50*/  IMAD.U32 R8, RZ, RZ, UR12 ;  /* 0x0000000cff087e24 */ /* 0x003fe2000f8e00ff */
[----:B------:R-:W-:Y:S01]  /*0c60*/  UMOV UR38, URZ ;  /* 0x0000003f00267c82 */ /* 0x000fe20008000000 */
[----:B------:R-:W-:Y:S01]  /*0c70*/  IMAD.MOV.U32 R9, RZ, RZ, RZ ;  /* 0x000000ffff097224 */ /* 0x000fe200078e00ff */
[----:B------:R-:W-:Y:S01]  /*0c80*/  USHF.R.S32.HI UR7, URZ, 0x1f, UR6 ;  /* 0x0000001f3f077899 */ /* 0x000fe20008011406 */
[----:B------:R-:W-:Y:S01]  /*0c90*/  UMOV UR39, URZ ;  /* 0x0000003f00277c82 */ /* 0x000fe20008000000 */
[----:B------:R-:W-:Y:S02]  /*0ca0*/  ULDC.64 UR8, c[0x0][0x650] ;  /* 0x0001940000087ab9 */ /* 0x000fe40000000a00 */
[----:B------:R-:W-:-:S04]  /*0cb0*/  ULEA.HI UR7, UR7, UR6, URZ, 0x5 ;  /* 0x0000000607077291 */ /* 0x000fc8000f8f283f */
[----:B------:R-:W-:Y:S01]  /*0cc0*/  USHF.R.S32.HI UR40, URZ, 0x5, UR7 ;  /* 0x000000053f287899 */ /* 0x000fe20008011407 */
[----:B--2---:R-:W-:-:S13]  /*0cd0*/  ISETP.NE.AND P1, PT, R2, 0x1, PT ;  /* 0x000000010200780c */ /* 0x004fda0003f25270 */
[----:B------:R-:W0:Y:S01]  /*0ce0*/  @P1 LDC R19, c[0x0][0x10] ;  /* 0x00000400ff131b82 */ /* 0x000e220000000800 */
[----:B------:R-:W-:Y:S02]  /*0cf0*/  @P1 IMAD.MOV.U32 R7, RZ, RZ, RZ ;  /* 0x000000ffff071224 */ /* 0x000fe400078e00ff */
[----:B------:R-:W-:-:S05]  /*0d00*/  @P1 IMAD.MOV.U32 R17, RZ, RZ, RZ ;  /* 0x000000ffff111224 */ /* 0x000fca00078e00ff */
[----:B------:R-:W1:Y:S01]  /*0d10*/  @!P1 LDC R11, c[0x0][0xc] ;  /* 0x00000300ff0b9b82 */ /* 0x000e620000000800 */
[----:B------:R-:W-:Y:S01]  /*0d20*/  ULDC UR4, c[0x0][0xc] ;  /* 0x0000030000047ab9 */ /* 0x000fe20000000800 */
[----:B------:R-:W-:Y:S02]  /*0d30*/  ULDC UR5, c[0x0][0x10] ;  /* 0x0000040000057ab9 */ /* 0x000fe40000000800 */
[----:B------:R-:W-:-:S04]  /*0d40*/  UIMAD.WIDE.U32 UR4, UR4, UR5, URZ ;  /* 0x00000005040472a5 */ /* 0x000fc8000f8e003f */
[----:B------:R-:W2:Y:S01]  /*0d50*/  LDC R2, c[0x0][0x14] ;  /* 0x00000500ff027b82 */ /* 0x000ea20000000800 */
[----:B0-----:R-:W-:-:S04]  /*0d60*/  @P1 IMAD.WIDE.U32 R18, R19, UR12, R6 ;  /* 0x0000000c13121c25 */ /* 0x001fc8000f8e0006 */
[----:B------:R-:W-:Y:S02]  /*0d70*/  @P1 IMAD.IADD R17, R19, 0x1, R17 ;  /* 0x0000000113111824 */ /* 0x000fe400078e0211 */
[----:B-1----:R-:W-:-:S04]  /*0d80*/  @!P1 IMAD.WIDE.U32 R8, R6, R11, R8 ;  /* 0x0000000b06089225 */ /* 0x002fc800078e0008 */
[----:B------:R-:W-:Y:S02]  /*0d90*/  @!P1 IMAD.MOV.U32 R18, RZ, RZ, R8 ;  /* 0x000000ffff129224 */ /* 0x000fe400078e0008 */
[----:B------:R-:W-:Y:S02]  /*0da0*/  @!P1 IMAD.MOV.U32 R17, RZ, RZ, R9 ;  /* 0x000000ffff119224 */ /* 0x000fe400078e0009 */
[----:B--2---:R-:W-:-:S04]  /*0db0*/  IMAD.WIDE.U32 R12, R2, UR4, RZ ;  /* 0x00000004020c7c25 */ /* 0x004fc8000f8e00ff */
[----:B------:R-:W-:Y:S01]  /*0dc0*/  IMAD R23, R2, UR5, RZ ;  /* 0x0000000502177c24 */ /* 0x000fe2000f8e02ff */
[----:B------:R0:W-:Y:S03]  /*0dd0*/  STL.64 [R1], R12 ;  /* 0x0000000c01007387 */ /* 0x0001e60000100a00 */
[----:B------:R-:W-:Y:S01]  /*0de0*/  IMAD.IADD R23, R13, 0x1, R23 ;  /* 0x000000010d177824 */ /* 0x000fe200078e0217 */
[----:B------:R-:W-:Y:S06]  /*0df0*/  @P0 BRA `(.L_x_11) ;  /* 0x0000000000200947 */ /* 0x000fec0003800000 */
[----:B------:R-:W-:Y:S01]  /*0e00*/  UISETP.GE.U32.AND UP0, UPT, UR40, 0x5, UPT ;  /* 0x000000052800788c */ /* 0x000fe2000bf06070 */
[----:B------:R-:W-:Y:S01]  /*0e10*/  IADD3 R18, P0, R18, R12, RZ ;  /* 0x0000000c12127210 */ /* 0x000fe20007f1e0ff */
[----:B------:R-:W-:Y:S01]  /*0e20*/  UIMAD.WIDE.U32 UR4, UR40, -0x33333333, URZ ;  /* 0xcccccccd280478a5 */ /* 0x000fe2000f8e003f */
[----:B------:R-:W-:-:S03]  /*0e30*/  UMOV UR39, URZ ;  /* 0x0000003f00277c82 */ /* 0x000fc60008000000 */
[----:B------:R-:W-:Y:S01]  /*0e40*/  USHF.R.U32.HI UR4, URZ, 0x2, UR5 ;  /* 0x000000023f047899 */ /* 0x000fe20008011605 */
[----:B------:R-:W-:-:S03]  /*0e50*/  IMAD.X R17, R23, 0x1, R17, P0 ;  /* 0x0000000117117824 */ /* 0x000fc600000e0611 */
[----:B------:R-:W-:Y:S02]  /*0e60*/  UIMAD UR38, UR4, -0x5, UR40 ;  /* 0xfffffffb042678a4 */ /* 0x000fe4000f8e0228 */
[----:B------:R-:W-:-:S12]  /*0e70*/  @UP0 ULOP3.LUT UR39, UR4, 0x1, URZ, 0xc0, !UPT ;  /* 0x0000000104270892 */ /* 0x000fd8000f8ec03f */
.L_x_11:
[----:B------:R-:W-:Y:S01]  /*0e80*/  ISETP.GE.U32.AND P0, PT, R18, UR8, PT ;  /* 0x0000000812007c0c */ /* 0x000fe2000bf06070 */
[----:B------:R-:W-:Y:S01]  /*0e90*/  IMAD.MOV.U32 R19, RZ, RZ, -0x1 ;  /* 0xffffffffff137424 */ /* 0x000fe200078e00ff */
[----:B------:R-:W-:Y:S01]  /*0ea0*/  PRMT R8, RZ, 0x7610, R8 ;  /* 0x00007610ff087816 */ /* 0x000fe20000000008 */
[----:B------:R-:W-:Y:S01]  /*0eb0*/  IMAD.MOV.U32 R22, RZ, RZ, -0x1 ;  /* 0xffffffffff167424 */ /* 0x000fe200078e00ff */
[----:B------:R-:W-:Y:S01]  /*0ec0*/  ISETP.GE.U32.AND.EX P0, PT, R17, UR9, PT, P0 ;  /* 0x0000000911007c0c */ /* 0x000fe2000bf06100 */
[----:B------:R-:W-:-:S12]  /*0ed0*/  IMAD.MOV.U32 R2, RZ, RZ, -0x1 ;  /* 0xffffffffff027424 */ /* 0x000fd800078e00ff */
[----:B------:R-:W-:Y:S05]  /*0ee0*/  @P0 BRA `(.L_x_12) ;  /* 0x00000004002c0947 */ /* 0x000fea0003800000 */
[----:B------:R-:W1:Y:S01]  /*0ef0*/  LDC.64 R26, c[0x0][0x628] ;  /* 0x00018a00ff1a7b82 */ /* 0x000e620000000a00 */
[----:B------:R-:W-:Y:S02]  /*0f00*/  IMAD.MOV.U32 R8, RZ, RZ, R18 ;  /* 0x000000ffff087224 */ /* 0x000fe400078e0012 */
[----:B------:R-:W-:-:S05]  /*0f10*/  IMAD.MOV.U32 R9, RZ, RZ, R17 ;  /* 0x000000ffff097224 */ /* 0x000fca00078e0011 */
[----:B------:R-:W2:Y:S08]  /*0f20*/  LDC R2, c[0x0][0x630] ;  /* 0x00018c00ff027b82 */ /* 0x000eb00000000800 */
[----:B------:R-:W3:Y:S01]  /*0f30*/  LDC.64 R28, c[0x0][0x620] ;  /* 0x00018800ff1c7b82 */ /* 0x000ee20000000a00 */
[----:B-1----:R-:W-:-:S04]  /*0f40*/  ISETP.NE.U32.AND P0, PT, R26, RZ, PT ;  /* 0x000000ff1a00720c */ /* 0x002fc80003f05070 */
[----:B------:R-:W-:-:S13]  /*0f50*/  ISETP.NE.AND.EX P0, PT, R27, RZ, PT, P0 ;  /* 0x000000ff1b00720c */ /* 0x000fda0003f05300 */
[----:B--23--:R-:W-:Y:S05]  /*0f60*/  @!P0 BRA `(.L_x_13) ;  /* 0x0000000000288947 */ /* 0x00cfea0003800000 */
[----:B0-----:R-:W0:Y:S02]  /*0f70*/  LDC R13, c[0x0][0x634] ;  /* 0x00018d00ff0d7b82 */ /* 0x001e240000000800 */
[----:B0-----:R-:W-:-:S05]  /*0f80*/  IADD3 R13, P0, R18, R13, RZ ;  /* 0x0000000d120d7210 */ /* 0x001fca0007f1e0ff */
[----:B------:R-:W-:-:S04]  /*0f90*/  IMAD.X R15, RZ, RZ, R17, P0 ;  /* 0x000000ffff0f7224 */ /* 0x000fc800000e0611 */
[----:B------:R-:W-:-:S04]  /*0fa0*/  IMAD.WIDE.U32 R8, R15, R26, RZ ;  /* 0x0000001a0f087225 */ /* 0x000fc800078e00ff */
[----:B------:R-:W-:-:S04]  /*0fb0*/  IMAD.WIDE.U32 R10, P0, R13, R27, R8 ;  /* 0x0000001b0d0a7225 */ /* 0x000fc80007800008 */
[----:B------:R-:W-:-:S04]  /*0fc0*/  IMAD.WIDE.U32 R8, R13, R26, RZ ;  /* 0x0000001a0d087225 */ /* 0x000fc800078e00ff */
[----:B------:R-:W-:Y:S01]  /*0fd0*/  IMAD.X R13, RZ, RZ, RZ, P0 ;  /* 0x000000ffff0d7224 */ /* 0x000fe200000e06ff */
[----:B------:R-:W-:Y:S01]  /*0fe0*/  IADD3 RZ, P0, R9, R10, RZ ;  /* 0x0000000a09ff7210 */ /* 0x000fe20007f1e0ff */
[----:B------:R-:W-:-:S04]  /*0ff0*/  IMAD.MOV.U32 R12, RZ, RZ, R11 ;  /* 0x000000ffff0c7224 */ /* 0x000fc800078e000b */
[----:B------:R-:W-:-:S08]  /*1000*/  IMAD.WIDE.U32.X R8, R15, R27, R12, P0 ;  /* 0x0000001b0f087225 */ /* 0x000fd000000e040c */
.L_x_13:
[----:B------:R-:W1:Y:S01]  /*1010*/  LDC.64 R32, c[0x0][0x640] ;  /* 0x00019000ff207b82 */ /* 0x000e620000000a00 */
[-C--:B------:R-:W-:Y:S01]  /*1020*/  SHF.R.U64 R30, R8, R2.reuse, R9 ;  /* 0x00000002081e7219 */ /* 0x080fe20000001209 */
[----:B------:R-:W-:Y:S01]  /*1030*/  IMAD.MOV.U32 R19, RZ, RZ, R17 ;  /* 0x000000ffff137224 */ /* 0x000fe200078e0011 */
[----:B------:R-:W-:Y:S01]  /*1040*/  SHF.R.U32.HI R2, RZ, R2, R9 ;  /* 0x00000002ff027219 */ /* 0x000fe20000011609 */
[----:B------:R-:W-:Y:S01]  /*1050*/  IMAD.MOV.U32 R26, RZ, RZ, 0x1 ;  /* 0x00000001ff1a7424 */ /* 0x000fe200078e00ff */
[----:B------:R-:W-:-:S03]  /*1060*/  IADD3 R11, P0, RZ, -R30, RZ ;  /* 0x8000001eff0b7210 */ /* 0x000fc60007f1e0ff */
[----:B------:R-:W2:Y:S02]  /*1070*/  LDC R10, c[0x0][0x618] ;  /* 0x00018600ff0a7b82 */ /* 0x000ea40000000800 */
[----:B------:R-:W-:-:S04]  /*1080*/  IMAD.X R9, RZ, RZ, ~R2, P0 ;  /* 0x000000ffff097224 */ /* 0x000fc800000e0e02 */
[-C--:B------:R-:W-:Y:S02]  /*1090*/  IMAD R2, R9, R28.reuse, RZ ;  /* 0x0000001c09027224 */ /* 0x080fe400078e02ff */
[----:B0-----:R-:W0:Y:S01]  /*10a0*/  LDC R13, c[0x0][0x608] ;  /* 0x00018200ff0d7b82 */ /* 0x001e220000000800 */
[----:B------:R-:W-:-:S04]  /*10b0*/  IMAD.WIDE.U32 R8, R11, R28, R18 ;  /* 0x0000001c0b087225 */ /* 0x000fc800078e0012 */
[----:B------:R-:W-:Y:S02]  /*10c0*/  IMAD R11, R11, R29, R2 ;  /* 0x0000001d0b0b7224 */ /* 0x000fe400078e0202 */
[----:B------:R-:W-:Y:S01]  /*10d0*/  IMAD.MOV.U32 R2, RZ, RZ, -0x1 ;  /* 0xffffffffff027424 */ /* 0x000fe200078e00ff */
[----:B------:R-:W3:Y:S01]  /*10e0*/  LDC R31, c[0x0][0x658] ;  /* 0x00019600ff1f7b82 */ /* 0x000ee20000000800 */
[----:B------:R-:W-:Y:S01]  /*10f0*/  IMAD.IADD R9, R9, 0x1, R11 ;  /* 0x0000000109097824 */ /* 0x000fe200078e020b */
[----:B-1----:R-:W-:-:S04]  /*1100*/  ISETP.NE.U32.AND P0, PT, R32, RZ, PT ;  /* 0x000000ff2000720c */ /* 0x002fc80003f05070 */
[----:B------:R-:W-:Y:S02]  /*1110*/  ISETP.NE.AND.EX P0, PT, R33, RZ, PT, P0 ;  /* 0x000000ff2100720c */ /* 0x000fe40003f05300 */
[----:B------:R-:W1:Y:S01]  /*1120*/  LDC R29, c[0x0][0x600] ;  /* 0x00018000ff1d7b82 */ /* 0x000e620000000800 */
[-CC-:B--2---:R-:W-:Y:S02]  /*1130*/  SHF.R.U64 R27, R8, R10.reuse, R9.reuse ;  /* 0x0000000a081b7219 */ /* 0x184fe40000001209 */
[----:B------:R-:W-:-:S05]  /*1140*/  SHF.R.U32.HI R8, RZ, R10, R9 ;  /* 0x0000000aff087219 */ /* 0x000fca0000011609 */
[----:B------:R-:W2:Y:S01]  /*1150*/  LDC R22, c[0x0][0x648] ;  /* 0x00019200ff167b82 */ /* 0x000ea20000000800 */
[-CC-:B0-----:R-:W-:Y:S02]  /*1160*/  SHF.R.U64 R34, R27, R13.reuse, R8.reuse ;  /* 0x0000000d1b227219 */ /* 0x181fe40000001208 */
[----:B------:R-:W-:-:S05]  /*1170*/  SHF.R.U32.HI R8, RZ, R13, R8 ;  /* 0x0000000dff087219 */ /* 0x000fca0000011608 */
[----:B------:R-:W0:Y:S01]  /*1180*/  LDC R24, c[0x0][0x638] ;  /* 0x00018e00ff187b82 */ /* 0x000e220000000800 */
[-CC-:B---3--:R-:W-:Y:S02]  /*1190*/  SHF.R.U64 R36, R34, R31.reuse, R8.reuse ;  /* 0x0000001f22247219 */ /* 0x188fe40000001208 */
[-C--:B------:R-:W-:Y:S02]  /*11a0*/  SHF.L.U32 R2, R2, R31.reuse, RZ ;  /* 0x0000001f02027219 */ /* 0x080fe400000006ff */
[----:B------:R-:W-:Y:S01]  /*11b0*/  SHF.R.U32.HI R9, RZ, R31, R8 ;  /* 0x0000001fff097219 */ /* 0x000fe20000011608 */
[----:B------:R-:W-:Y:S01]  /*11c0*/  IMAD.MOV.U32 R8, RZ, RZ, R36 ;  /* 0x000000ffff087224 */ /* 0x000fe200078e0024 */
[----:B------:R-:W-:Y:S01]  /*11d0*/  LOP3.LUT R15, RZ, R2, RZ, 0x33, !PT ;  /* 0x00000002ff0f7212 */ /* 0x000fe200078e33ff */
[----:B------:R-:W3:Y:S01]  /*11e0*/  LDC R28, c[0x0][0x610] ;  /* 0x00018400ff1c7b82 */ /* 0x000ee20000000800 */
[----:B------:R-:W-:Y:S05]  /*11f0*/  @!P0 BRA `(.L_x_14) ;  /* 0x0000000000288947 */ /* 0x000fea0003800000 */
[----:B------:R-:W4:Y:S02]  /*1200*/  LDC R13, c[0x0][0x64c] ;  /* 0x00019300ff0d7b82 */ /* 0x000f240000000800 */
[----:B----4-:R-:W-:-:S05]  /*1210*/  IADD3 R13, P0, R36, R13, RZ ;  /* 0x0000000d240d7210 */ /* 0x010fca0007f1e0ff */
        /* <DEDUP_REMOVED lines=8> */
.L_x_14:
[----:B--2---:R-:W-:Y:S01]  /*12a0*/  SHF.R.U64 R7, R8, R22, R9 ;  /* 0x0000001608077219 */ /* 0x004fe20000001209 */
[----:B-1----:R-:W-:Y:S01]  /*12b0*/  VIADD R8, R29, 0xffffffff ;  /* 0xffffffff1d087836 */ /* 0x002fe20000000000 */
[----:B------:R-:W-:Y:S01]  /*12c0*/  SHF.L.U32 R2, R26, R31, RZ ;  /* 0x0000001f1a027219 */ /* 0x000fe200000006ff */
[----:B------:R-:W-:Y:S01]  /*12d0*/  @P1 IMAD R21, R25, R20, R6 ;  /* 0x0000001419151224 */ /* 0x000fe200078e0206 */
[----:B------:R-:W-:Y:S01]  /*12e0*/  LOP3.LUT R15, R34, R15, RZ, 0xc0, !PT ;  /* 0x0000000f220f7212 */ /* 0x000fe200078ec0ff */
[----:B------:R-:W-:Y:S01]  /*12f0*/  IMAD.MOV R9, RZ, RZ, -R7 ;  /* 0x000000ffff097224 */ /* 0x000fe200078e0a07 */
[----:B------:R-:W-:-:S03]  /*1300*/  LOP3.LUT R8, R27, R8, RZ, 0xc0, !PT ;  /* 0x000000081b087212 */ /* 0x000fc600078ec0ff */
[----:B------:R-:W-:Y:S02]  /*1310*/  IMAD R6, R2, R7, R15 ;  /* 0x0000000702067224 */ /* 0x000fe400078e020f */
[----:B0-----:R-:W-:Y:S02]  /*1320*/  IMAD R2, R9, R24, R36 ;  /* 0x0000001809027224 */ /* 0x001fe400078e0224 */
[----:B---3--:R-:W-:Y:S02]  /*1330*/  IMAD R19, R6, R28, R21 ;  /* 0x0000001c06137224 */ /* 0x008fe400078e0215 */
[----:B------:R-:W-:Y:S02]  /*1340*/  IMAD R2, R2, R29, R8 ;  /* 0x0000001d02027224 */ /* 0x000fe400078e0208 */
[----:B------:R-:W-:-:S03]  /*1350*/  IMAD.MOV.U32 R6, RZ, RZ, 0x1 ;  /* 0x00000001ff067424 */ /* 0x000fc600078e00ff */
[----:B------:R-:W-:Y:S02]  /*1360*/  SEL R22, R2, R19, !P1 ;  /* 0x0000001302167207 */ /* 0x000fe40004800000 */
[----:B------:R-:W-:Y:S01]  /*1370*/  SEL R19, R19, R2, !P1 ;  /* 0x0000000213137207 */ /* 0x000fe20004800000 */
[----:B------:R-:W-:Y:S01]  /*1380*/  IMAD.MOV.U32 R2, RZ, RZ, R30 ;  /* 0x000000ffff027224 */ /* 0x000fe200078e001e */
[----:B------:R-:W-:-:S07]  /*1390*/  PRMT R8, R6, 0x7610, R8 ;  /* 0x0000761006087816 */ /* 0x000fce0000000008 */
.L_x_12:
[----:B------:R-:W-:Y:S05]  /*13a0*/  @!P2 BRA `(.L_x_15) ;  /* 0x00000000000ca947 */ /* 0x000fea0003800000 */
[----:B------:R-:W-:Y:S01]  /*13b0*/  UCGABAR_WAIT ;  /* 0x0000000000007dc7 */ /* 0x000fe20008000000 */
[----:B------:R-:W-:Y:S01]  /*13c0*/  CCTL.IVALL ;  /* 0x00000000ff00798f */ /* 0x000fe20002000000 */
[----:B------:R-:W-:Y:S05]  /*13d0*/  BRA `(.L_x_16) ;  /* 0x0000000000047947 */ /* 0x000fea0003800000 */
.L_x_15:
[----:B------:R-:W-:Y:S06]  /*13e0*/  BAR.SYNC.DEFER_BLOCKING 0x0 ;  /* 0x0000000000007b1d */ /* 0x000fec0000010000 */
.L_x_16:
[----:B------:R-:W-:Y:S05]  /*13f0*/  @!P4 BRA `(.L_x_17) ;  /* 0x000000540020c947 */ /* 0x000fea0003800000 */
[----:B------:R-:W-:-:S13]  /*1400*/  ISETP.GT.U32.AND P0, PT, R35, 0x1, PT ;  /* 0x000000012300780c */ /* 0x000fda0003f04070 */
[----:B------:R-:W-:Y:S05]  /*1410*/  @P0 EXIT ;  /* 0x000000000000094d */ /* 0x000fea0003800000 */
.L_x_18:
[----:B------:R-:W-:-:S08]  /*1420*/  NOP ;  /* 0x0000000000007918 */ /* 0x000fd00000000000 */
[----:B------:R-:W1:Y:S02]  /*1430*/  USETMAXREG.TRY_ALLOC.CTAPOOL UP0, 0xe8 ;  /* 0x000000e8000079c8 */ /* 0x000e640008000600 */
[----:B-1----:R-:W-:-:S13]  /*1440*/  PLOP3.LUT P0, PT, PT, PT, UP0, 0x80, 0x0 ;  /* 0x000000000000781c */ /* 0x002fda0003f0f008 */
[----:B------:R-:W-:Y:S05]  /*1450*/  @!P0 BRA `(.L_x_18) ;  /* 0xfffffffc00f08947 */ /* 0x000fea000383ffff */
[----:B------:R-:W-:-:S13]  /*1460*/  LOP3.LUT P0, RZ, R8, 0xff, RZ, 0xc0, !PT ;  /* 0x000000ff08ff7812 */ /* 0x000fda000780c0ff */
[----:B------:R-:W-:Y:S05]  /*1470*/  @!P0 EXIT ;  /* 0x000000000000894d */ /* 0x000fea0003800000 */
[----:B------:R-:W1:Y:S01]  /*1480*/  S2UR UR4, SR_CgaCtaId ;  /* 0x00000000000479c3 */ /* 0x000e620000008800 */
[----:B------:R-:W-:Y:S01]  /*1490*/  VIADD R14, R14, 0xffffffff ;  /* 0xffffffff0e0e7836 */ /* 0x000fe20000000000 */
[CC--:B------:R-:W-:Y:S01]  /*14a0*/  LEA.HI R4, R0.reuse, R3.reuse, RZ, 0x2 ;  /* 0x0000000300047211 */ /* 0x0c0fe200078f10ff */
[----:B------:R-:W-:Y:S01]  /*14b0*/  UMOV UR41, 0x400 ;  /* 0x0000040000297882 */ /* 0x000fe20000000000 */
[----:B------:R-:W-:Y:S01]  /*14c0*/  LEA.HI R0, R0, R3, RZ, 0x5 ;  /* 0x0000000300007211 */ /* 0x000fe200078f28ff */
[----:B------:R-:W-:Y:S01]  /*14d0*/  UISETP.LT.AND UP0, UPT, UR40, 0x1, UPT ;  /* 0x000000012800788c */ /* 0x000fe2000bf01270 */
[----:B------:R-:W-:Y:S01]  /*14e0*/  R2UR UR42, R14 ;  /* 0x000000000e2a72ca */ /* 0x000fe200000e0000 */
[----:B------:R-:W-:Y:S01]  /*14f0*/  ULDC UR6, c[0x0][0x284] ;  /* 0x0000a10000067ab9 */ /* 0x000fe20000000800 */
[--C-:B------:R-:W-:Y:S01]  /*1500*/  SHF.R.S32.HI R92, RZ, 0x2, R4.reuse ;  /* 0x00000002ff5c7819 */ /* 0x100fe20000011404 */
[----:B------:R-:W-:Y:S01]  /*1510*/  USEL UR43, UR40, 0x1, UP0 ;  /* 0x00000001282b7887 */ /* 0x000fe20008000000 */
[----:B------:R-:W-:Y:S01]  /*1520*/  SHF.R.S32.HI R5, RZ, 0x1f, R4 ;  /* 0x0000001fff057819 */ /* 0x000fe20000011404 */
[----:B------:R-:W-:Y:S01]  /*1530*/  USHF.L.U32 UR46, UR40, 0x1, URZ ;  /* 0x00000001282e7899 */ /* 0x000fe2000800063f */
[----:B------:R-:W-:Y:S01]  /*1540*/  LOP3.LUT R94, R4, 0xfffffffc, RZ, 0xc0, !PT ;  /* 0xfffffffc045e7812 */ /* 0x000fe200078ec0ff */
[----:B------:R-:W-:Y:S01]  /*1550*/  UIADD3 UR43, -UR43, UR40, URZ ;  /* 0x000000282b2b7290 */ /* 0x000fe2000fffe13f */
[----:B------:R-:W-:-:S02]  /*1560*/  LEA.HI R5, R5, R92, RZ, 0x3 ;  /* 0x0000005c05057211 */ /* 0x000fc400078f18ff */
[----:B------:R-:W-:Y:S01]  /*1570*/  ISETP.NE.AND P0, PT, R14, RZ, PT ;  /* 0x000000ff0e00720c */ /* 0x000fe20003f05270 */
[----:B------:R-:W-:Y:S01]  /*1580*/  IMAD.IADD R94, R3, 0x1, -R94 ;  /* 0x00000001035e7824 */ /* 0x000fe200078e0a5e */
[----:B------:R-:W-:Y:S01]  /*1590*/  LOP3.LUT R5, R5, 0xfffffff8, RZ, 0xc0, !PT ;  /* 0xfffffff805057812 */ /* 0x000fe200078ec0ff */
[----:B------:R-:W-:Y:S01]  /*15a0*/  USHF.L.U32 UR42, UR42, 0x3, URZ ;  /* 0x000000032a2a7899 */ /* 0x000fe2000800063f */
[----:B------:R-:W-:Y:S02]  /*15b0*/  LOP3.LUT R102, R16, 0x1, RZ, 0xfc, !PT ;  /* 0x0000000110667812 */ /* 0x000fe400078efcff */
[----:B------:R-:W-:Y:S01]  /*15c0*/  SEL R103, RZ, 0x1, P0 ;  /* 0x00000001ff677807 */ /* 0x000fe20000000000 */
[----:B------:R-:W-:Y:S01]  /*15d0*/  IMAD.IADD R92, R92, 0x1, -R5 ;  /* 0x000000015c5c7824 */ /* 0x000fe200078e0a05 */
[----:B-1----:R-:W-:Y:S01]  /*15e0*/  ULEA UR41, UR4, UR41, 0x18 ;  /* 0x0000002904297291 */ /* 0x002fe2000f8ec03f */
[----:B------:R-:W-:Y:S01]  /*15f0*/  SHF.R.S32.HI R5, RZ, 0x5, R0 ;  /* 0x00000005ff057819 */ /* 0x000fe20000011400 */
[----:B------:R-:W-:-:S02]  /*1600*/  IMAD.U32 R96, RZ, RZ, UR42 ;  /* 0x0000002aff607e24 */ /* 0x000fc4000f8e00ff */
[----:B------:R-:W-:Y:S01]  /*1610*/  UIADD3 UR47, UR41, 0x60, URZ ;  /* 0x00000060292f7890 */ /* 0x000fe2000fffe03f */
[--C-:B------:R-:W-:Y:S01]  /*1620*/  SHF.R.S32.HI R93, RZ, 0x1f, R92.reuse ;  /* 0x0000001fff5d7819 */ /* 0x100fe2000001145c */
[----:B------:R-:W-:Y:S01]  /*1630*/  UIADD3 UR4, UR41, 0x180, URZ ;  /* 0x0000018029047890 */ /* 0x000fe2000fffe03f */
[C-C-:B------:R-:W-:Y:S01]  /*1640*/  IMAD R99, R5.reuse, -0x10, -R92.reuse ;  /* 0xfffffff005637824 */ /* 0x140fe200078e0a5c */
[----:B------:R-:W-:Y:S01]  /*1650*/  UIADD3 UR5, UR41, 0x5180, URZ ;  /* 0x0000518029057890 */ /* 0x000fe2000fffe03f */
[C---:B------:R-:W-:Y:S01]  /*1660*/  LOP3.LUT R98, R96.reuse, 0x8, RZ, 0xc0, !PT ;  /* 0x0000000860627812 */ /* 0x040fe200078ec0ff */
[----:B------:R-:W-:Y:S01]  /*1670*/  USHF.R.U32.HI UR4, URZ, 0x4, UR4 ;  /* 0x000000043f047899 */ /* 0x000fe20008011604 */
[----:B------:R-:W-:Y:S01]  /*1680*/  IMAD.U32 R95, RZ, RZ, UR47 ;  /* 0x0000002fff5f7e24 */ /* 0x000fe2000f8e00ff */
[----:B------:R-:W-:Y:S01]  /*1690*/  USHF.R.U32.HI UR5, URZ, 0x4, UR5 ;  /* 0x000000043f057899 */ /* 0x000fe20008011605 */
[----:B------:R-:W-:Y:S01]  /*16a0*/  IMAD.WIDE R92, R5, 0x10, R92 ;  /* 0x00000010055c7825 */ /* 0x000fe200078e025c */
[----:B------:R-:W-:Y:S01]  /*16b0*/  ULOP3.LUT UR4, UR4, 0x3fff, URZ, 0xc0, !UPT ;  /* 0x00003fff04047892 */ /* 0x000fe2000f8ec03f */
[----:B------:R-:W-:Y:S01]  /*16c0*/  LOP3.LUT R96, R96, 0x8, RZ, 0xc, !PT ;  /* 0x0000000860607812 */ /* 0x000fe200078e0cff */
[----:B------:R-:W-:Y:S01]  /*16d0*/  ULOP3.LUT UR5, UR5, 0x3fff, URZ, 0xc0, !UPT ;  /* 0x00003fff05057892 */ /* 0x000fe2000f8ec03f */
[----:B------:R-:W-:Y:S01]  /*16e0*/  VIADD R97, R95, UR42 ;  /* 0x0000002a5f617c36 */ /* 0x000fe20008000000 */
[----:B------:R-:W-:Y:S01]  /*16f0*/  LOP3.LUT R98, R98, 0x18, RZ, 0x3c, !PT ;  /* 0x0000001862627812 */ /* 0x000fe200078e3cff */
[----:B------:R-:W-:Y:S01]  /*1700*/  VIADD R99, R99, UR6 ;  /* 0x0000000663637c36 */ /* 0x000fe20008000000 */
[----:B------:R-:W-:-:S02]  /*1710*/  ULOP3.LUT UR44, UR4, 0x10000, URZ, 0xfc, !UPT ;  /* 0x00010000042c7892 */ /* 0x000fc4000f8efc3f */
[----:B------:R-:W-:-:S12]  /*1720*/  ULOP3.LUT UR45, UR5, 0x10000, URZ, 0xfc, !UPT ;  /* 0x00010000052d7892 */ /* 0x000fd8000f8efc3f */
.L_x_166:
[----:B------:R-:W-:Y:S01]  /*1730*/  SHF.L.U32 R0, R103, 0x1f, RZ ;  /* 0x0000001f67007819 */ /* 0x000fe200000006ff */
[----:B------:R-:W-:Y:S02]  /*1740*/  ULDC UR4, c[0x0][0x28c] ;  /* 0x0000a30000047ab9 */ /* 0x000fe40000000800 */
[----:B------:R-:W-:Y:S01]  /*1750*/  ISETP.LT.AND P1, PT, RZ, UR4, PT ;  /* 0x00000004ff007c0c */ /* 0x000fe2000bf21270 */
[----:B------:R-:W1:Y:S02]  /*1760*/  SYNCS.PHASECHK.TRANS64.TRYWAIT P0, [R95+UR42], R0 ;  /* 0x000000005f0075a7 */ /* 0x000e64000800016a */
[----:B-1-34-:R-:W-:Y:S10]  /*1770*/  @!P0 BRA `(.L_x_19) ;  /* 0x0000006000788947 */ /* 0x01aff40003800000 */
.L_x_189:
[----:B------:R-:W-:Y:S05]  /*1780*/  @P1 BRA `(.L_x_20) ;  /* 0x0000000000401947 */ /* 0x000fea0003800000 */
[----:B-1----:R-:W-:Y:S01]  /*1790*/  MOV R0, 0x0 ;  /* 0x0000000000007802 */ /* 0x002fe20000000f00 */
[----:B------:R-:W-:Y:S01]  /*17a0*/  ULDC.64 UR4, c[0x4][0x68] ;  /* 0x01001a0000047ab9 */ /* 0x000fe20000000a00 */
[----:B------:R-:W-:Y:S01]  /*17b0*/  ULDC.64 UR6, c[0x4][0x8] ;  /* 0x0100020000067ab9 */ /* 0x000fe20000000a00 */
[----:B------:R-:W-:Y:S01]  /*17c0*/  IMAD.U32 R4, RZ, RZ, UR4 ;  /* 0x00000004ff047e24 */ /* 0x000fe2000f8e00ff */
[----:B------:R1:W2:Y:S01]  /*17d0*/  LDC.64 R14, c[0x4][R0] ;  /* 0x01000000000e7b82 */ /* 0x0002a20000000a00 */
[----:B------:R-:W-:Y:S01]  /*17e0*/  IMAD.U32 R5, RZ, RZ, UR5 ;  /* 0x00000005ff057e24 */ /* 0x000fe2000f8e00ff */
[----:B------:R-:W-:Y:S01]  /*17f0*/  ULDC.64 UR4, c[0x4][0x70] ;  /* 0x01001c0000047ab9 */ /* 0x000fe20000000a00 */
[----:B------:R-:W-:Y:S02]  /*1800*/  IMAD.U32 R10, RZ, RZ, UR6 ;  /* 0x00000006ff0a7e24 */ /* 0x000fe4000f8e00ff */
[----:B------:R-:W-:Y:S02]  /*1810*/  IMAD.U32 R6, RZ, RZ, UR4 ;  /* 0x00000004ff067e24 */ /* 0x000fe4000f8e00ff */
[----:B------:R-:W-:-:S02]  /*1820*/  IMAD.U32 R7, RZ, RZ, UR5 ;  /* 0x00000005ff077e24 */ /* 0x000fc4000f8e00ff */
[----:B------:R-:W-:Y:S02]  /*1830*/  IMAD.U32 R11, RZ, RZ, UR7 ;  /* 0x00000007ff0b7e24 */ /* 0x000fe4000f8e00ff */
[----:B------:R-:W-:Y:S02]  /*1840*/  IMAD.MOV.U32 R8, RZ, RZ, 0x1e1 ;  /* 0x000001e1ff087424 */ /* 0x000fe400078e00ff */
[----:B0-----:R-:W-:Y:S02]  /*1850*/  IMAD.MOV.U32 R12, RZ, RZ, 0x1 ;  /* 0x00000001ff0c7424 */ /* 0x001fe400078e00ff */
[----:B-1----:R-:W-:-:S07]  /*1860*/  IMAD.MOV.U32 R13, RZ, RZ, RZ ;  /* 0x000000ffff0d7224 */ /* 0x002fce00078e00ff */
[----:B------:R-:W-:-:S07]  /*1870*/  LEPC R20, `(.L_x_20) ;  /* 0x000000001014794e */ /* 0x000fce0000000000 */
[----:B--2--5:R-:W-:Y:S05]  /*1880*/  CALL.ABS.NOINC R14 ;  /* 0x000000000e007343 */ /* 0x024fea0003c00000 */
.L_x_20:
[----:B------:R-:W-:-:S13]  /*1890*/  ISETP.NE.AND P0, PT, R102, 0x3, PT ;  /* 0x000000036600780c */ /* 0x000fda0003f05270 */
[----:B------:R-:W-:Y:S05]  /*18a0*/  @!P0 BRA `(.L_x_21) ;  /* 0x0000000000048947 */ /* 0x000fea0003800000 */
[----:B------:R-:W-:Y:S01]  /*18b0*/  BPT.TRAP 0x1 ;  /* 0x000000040000795c */ /* 0x000fe20000300000 */
.L_x_21:
[----:B------:R-:W-:Y:S02]  /*18c0*/  IMAD.U32 R3, RZ, RZ, UR38 ;  /* 0x00000026ff037e24 */ /* 0x000fe4000f8e00ff */
[----:B-1----:R-:W-:-:S03]  /*18d0*/  IMAD.U32 R0, RZ, RZ, UR39 ;  /* 0x00000027ff007e24 */ /* 0x002fc6000f8e00ff */
[----:B------:R-:W-:Y:S02]  /*18e0*/  LEA R3, R3, UR41, 0x3 ;  /* 0x0000002903037c11 */ /* 0x000fe4000f8e18ff */
[----:B------:R-:W-:-:S04]  /*18f0*/  SHF.L.U32 R0, R0, 0x1f, RZ ;  /* 0x0000001f00007819 */ /* 0x000fc800000006ff */
[----:B------:R1:W2:Y:S01]  /*1900*/  SYNCS.PHASECHK.TRANS64.TRYWAIT P1, [R3+URZ], R0 ;  /* 0x00000000030075a7 */ /* 0x0002a2000802017f */
[----:B------:R-:W-:Y:S05]  /*1910*/  @!P0 BRA `(.L_x_22) ;  /* 0x0000000000048947 */ /* 0x000fea0003800000 */
[----:B------:R-:W-:Y:S01]  /*1920*/  BPT.TRAP 0x1 ;  /* 0x000000040000795c */ /* 0x000fe20000300000 */
.L_x_22:
[----:B--2---:R-:W-:Y:S05]  /*1930*/  @P1 BRA `(.L_x_23) ;  /* 0x0000000000081947 */ /* 0x004fea0003800000 */
[----:B------:R-:W2:Y:S02]  /*1940*/  SYNCS.PHASECHK.TRANS64.TRYWAIT P1, [R3+URZ], R0 ;  /* 0x00000000030075a7 */ /* 0x000ea4000802017f */
[----:B--2---:R-:W-:Y:S05]  /*1950*/  @!P1 BRA `(.L_x_24) ;  /* 0x0000006000149947 */ /* 0x004fea0003800000 */
.L_x_23:
[----:B------:R-:W-:Y:S05]  /*1960*/  WARPSYNC.ALL ;  /* 0x0000000000007948 */ /* 0x000fea0003800000 */
[----:B------:R-:W-:Y:S01]  /*1970*/  ULEA UR4, UR38, UR44, 0x8 ;  /* 0x0000002c26047291 */ /* 0x000fe2000f8e403f */
[----:B------:R-:W-:Y:S01]  /*1980*/  WARPGROUP.ARRIVE ;  /* 0x00000000000079c5 */ /* 0x000fe20000000000 */
[----:B------:R-:W-:Y:S01]  /*1990*/  ULEA UR6, UR38, UR45, 0x9 ;  /* 0x0000002d26067291 */ /* 0x000fe2000f8e483f */
[----:B-12---:R-:W-:Y:S01]  /*19a0*/  IMAD.U32 R0, RZ, RZ, UR43 ;  /* 0x0000002bff007e24 */ /* 0x006fe2000f8e00ff */
[----:B------:R-:W-:Y:S01]  /*19b0*/  UMOV UR5, 0x80000020 ;  /* 0x8000002000057882 */ /* 0x000fe20000000000 */
[----:B------:R-:W-:-:S03]  /*19c0*/  UMOV UR7, 0x80000020 ;  /* 0x8000002000077882 */ /* 0x000fc60000000000 */
[----:B------:R-:W-:-:S03]  /*19d0*/  ISETP.GE.AND P1, PT, R0, 0x1, PT ;  /* 0x000000010000780c */ /* 0x000fc60003f26270 */
[----:B------:R-:W-:Y:S01]  /*19e0*/  HGMMA.64x128x16.F32.BF16 R24, gdesc[UR4], RZ, !UPT, gsb0 ;  /* 0x01e00000041879f0 */ /* 0x000fe2000c0018ff */
[----:B------:R-:W-:Y:S02]  /*19f0*/  UIADD3 UR4, UR4, 0x2, URZ ;  /* 0x0000000204047890 */ /* 0x000fe4000fffe03f */
[----:B------:R-:W-:Y:S01]  /*1a00*/  UIADD3 UR6, UR6, 0x2, URZ ;  /* 0x0000000206067890 */ /* 0x000fe2000fffe03f */
[----:B------:R-:W-:Y:S01]  /*1a10*/  UMOV UR5, 0x80000020 ;  /* 0x8000002000057882 */ /* 0x000fe20000000000 */
[----:B------:R-:W-:Y:S01]  /*1a20*/  UMOV UR7, 0x80000020 ;  /* 0x8000002000077882 */ /* 0x000fe20000000000 */
[----:B------:R-:W-:Y:S02]  /*1a30*/  WARPGROUP.DEPBAR.LE gsb0, 0x0 ;  /* 0x00008000000079c5 */ /* 0x000fe40000010000 */
[----:B------:R-:W-:-:S06]  /*1a40*/  WARPGROUP.ARRIVE ;  /* 0x00000000000079c5 */ /* 0x000fcc0000000000 */
[----:B------:R-:W-:Y:S03]  /*1a50*/  HGMMA.64x128x16.F32.BF16 R24, gdesc[UR4], R24, gsb0 ;  /* 0x01e00000041879f0 */ /* 0x000fe60008001818 */
[----:B------:R-:W-:Y:S02]  /*1a60*/  WARPGROUP.DEPBAR.LE gsb0, 0x0 ;  /* 0x00008000000079c5 */ /* 0x000fe40000010000 */
[----:B------:R-:W-:Y:S05]  /*1a70*/  @!P1 BRA `(.L_x_25) ;  /* 0x0000000000d49947 */ /* 0x000fea0003800000 */
[----:B------:R-:W-:Y:S01]  /*1a80*/  UIADD3 UR4, UR38, 0x1, URZ ;  /* 0x0000000126047890 */ /* 0x000fe2000fffe03f */
[----:B------:R-:W-:Y:S02]  /*1a90*/  IMAD.U32 R0, RZ, RZ, UR43 ;  /* 0x0000002bff007e24 */ /* 0x000fe4000f8e00ff */
[----:B------:R-:W-:Y:S01]  /*1aa0*/  IMAD.U32 R3, RZ, RZ, UR38 ;  /* 0x00000026ff037e24 */ /* 0x000fe2000f8e00ff */
[----:B------:R-:W-:-:S04]  /*1ab0*/  UISETP.NE.AND UP0, UPT, UR4, 0x5, UPT ;  /* 0x000000050400788c */ /* 0x000fc8000bf05270 */
[----:B------:R-:W-:Y:S02]  /*1ac0*/  USEL UR5, URZ, 0x1, UP0 ;  /* 0x000000013f057887 */ /* 0x000fe40008000000 */
[----:B------:R-:W-:Y:S02]  /*1ad0*/  USEL UR8, UR4, URZ, UP0 ;  /* 0x0000003f04087287 */ /* 0x000fe40008000000 */
[----:B------:R-:W-:-:S06]  /*1ae0*/  ULOP3.LUT UR5, UR39, UR5, URZ, 0x3c, !UPT ;  /* 0x0000000527057292 */ /* 0x000fcc000f8e3c3f */
[----:B------:R-:W-:-:S07]  /*1af0*/  IMAD.U32 R6, RZ, RZ, UR5 ;  /* 0x00000005ff067e24 */ /* 0x000fce000f8e00ff */
.L_x_32:
[----:B------:R-:W-:Y:S05]  /*1b00*/  @!P0 BRA `(.L_x_26) ;  /* 0x0000000000048947 */ /* 0x000fea0003800000 */
[----:B------:R-:W-:Y:S01]  /*1b10*/  BPT.TRAP 0x1 ;  /* 0x000000040000795c */ /* 0x000fe20000300000 */
.L_x_26:
[----:B------:R-:W-:Y:S01]  /*1b20*/  ULEA UR4, UR8, UR41, 0x3 ;  /* 0x0000002908047291 */ /* 0x000fe2000f8e183f */
[----:B------:R-:W-:-:S08]  /*1b30*/  SHF.L.U32 R4, R6, 0x1f, RZ ;  /* 0x0000001f06047819 */ /* 0x000fd000000006ff */
[----:B------:R1:W2:Y:S01]  /*1b40*/  SYNCS.PHASECHK.TRANS64.TRYWAIT P1, [UR4], R4 ;  /* 0x00000004ff0075a7 */ /* 0x0002a20008020144 */
[----:B------:R-:W-:Y:S05]  /*1b50*/  @!P0 BRA `(.L_x_27) ;  /* 0x0000000000048947 */ /* 0x000fea0003800000 */
[----:B------:R-:W-:Y:S01]  /*1b60*/  BPT.TRAP 0x1 ;  /* 0x000000040000795c */ /* 0x000fe20000300000 */
.L_x_27:
[----:B--2---:R-:W-:Y:S05]  /*1b70*/  @P1 BRA `(.L_x_28) ;  /* 0x0000000000081947 */ /* 0x004fea0003800000 */
[----:B------:R-:W2:Y:S02]  /*1b80*/  SYNCS.PHASECHK.TRANS64.TRYWAIT P1, [UR4], R4 ;  /* 0x00000004ff0075a7 */ /* 0x000ea40008020144 */
[----:B--2---:R-:W-:Y:S05]  /*1b90*/  @!P1 BRA `(.L_x_29) ;  /* 0x0000005c00989947 */ /* 0x004fea0003800000 */
.L_x_28:
[----:B------:R-:W-:Y:S01]  /*1ba0*/  ULEA UR4, UR8, UR44, 0x8 ;  /* 0x0000002c08047291 */ /* 0x000fe2000f8e403f */
[----:B------:R-:W-:Y:S01]  /*1bb0*/  WARPGROUP.ARRIVE ;  /* 0x00000000000079c5 */ /* 0x000fe20000000000 */
[----:B------:R-:W-:Y:S01]  /*1bc0*/  ULEA UR6, UR8, UR45, 0x9 ;  /* 0x0000002d08067291 */ /* 0x000fe2000f8e483f */
[----:B------:R-:W-:Y:S01]  /*1bd0*/  UMOV UR5, 0x80000020 ;  /* 0x8000002000057882 */ /* 0x000fe20000000000 */
[----:B------:R-:W-:-:S07]  /*1be0*/  UMOV UR7, 0x80000020 ;  /* 0x8000002000077882 */ /* 0x000fce0000000000 */
[----:B------:R-:W-:Y:S01]  /*1bf0*/  HGMMA.64x128x16.F32.BF16 R24, gdesc[UR4], R24, gsb0 ;  /* 0x01e00000041879f0 */ /* 0x000fe20008001818 */
        /* <DEDUP_REMOVED lines=9> */
[----:B------:R-:W-:Y:S01]  /*1c90*/  BPT.TRAP 0x1 ;  /* 0x000000040000795c */ /* 0x000fe20000300000 */
.L_x_30:
[----:B------:R-:W-:-:S13]  /*1ca0*/  ISETP.NE.AND P1, PT, R89, RZ, PT ;  /* 0x000000ff5900720c */ /* 0x000fda0003f25270 */
[----:B-12---:R-:W-:-:S05]  /*1cb0*/  @P1 LEA R4, R3, UR41, 0x3 ;  /* 0x0000002903041c11 */ /* 0x006fca000f8e18ff */
[----:B------:R-:W-:-:S05]  /*1cc0*/  @P1 VIADD R5, R4, 0x28 ;  /* 0x0000002804051836 */ /* 0x000fca0000000000 */
[----:B------:R-:W-:-:S04]  /*1cd0*/  @P1 PRMT R5, R88, 0x654, R5 ;  /* 0x0000065458051816 */ /* 0x000fc80000000005 */
[----:B------:R1:W-:Y:S01]  /*1ce0*/  @P1 SYNCS.ARRIVE.TRANS64.RED.A1T0 RZ, [R5+URZ], RZ ;  /* 0x000000ff05ff19a7 */ /* 0x0003e2000810043f */
[----:B------:R-:W-:-:S13]  /*1cf0*/  ISETP.GT.U32.AND P1, PT, R16, 0x1, PT ;  /* 0x000000011000780c */ /* 0x000fda0003f24070 */
[----:B-1----:R-:W-:Y:S05]  /*1d00*/  @P1 BRA `(.L_x_31) ;  /* 0x0000000000041947 */ /* 0x002fea0003800000 */
[----:B------:R-:W-:Y:S01]  /*1d10*/  BPT.TRAP 0x1 ;  /* 0x000000040000795c */ /* 0x000fe20000300000 */
.L_x_31:
[----:B------:R-:W-:Y:S01]  /*1d20*/  UIADD3 UR8, UR8, 0x1, URZ ;  /* 0x0000000108087890 */ /* 0x000fe2000fffe03f */
[C---:B------:R-:W-:Y:S01]  /*1d30*/  ISETP.GT.AND P2, PT, R0.reuse, 0x1, PT ;  /* 0x000000010000780c */ /* 0x040fe20003f44270 */
[----:B------:R-:W-:Y:S02]  /*1d40*/  VIADD R3, R3, 0x1 ;  /* 0x0000000103037836 */ /* 0x000fe40000000000 */
[----:B------:R-:W-:Y:S01]  /*1d50*/  UISETP.NE.AND UP0, UPT, UR8, 0x5, UPT ;  /* 0x000000050800788c */ /* 0x000fe2000bf05270 */
[----:B------:R-:W-:Y:S02]  /*1d60*/  VIADD R0, R0, 0xffffffff ;  /* 0xffffffff00007836 */ /* 0x000fe40000000000 */
[C---:B------:R-:W-:Y:S01]  /*1d70*/  ISETP.NE.AND P1, PT, R3.reuse, 0x5, PT ;  /* 0x000000050300780c */ /* 0x040fe20003f25270 */
[----:B------:R-:W-:Y:S02]  /*1d80*/  USEL UR4, URZ, 0x1, UP0 ;  /* 0x000000013f047887 */ /* 0x000fe40008000000 */
[----:B------:R-:W-:Y:S01]  /*1d90*/  USEL UR8, UR8, URZ, UP0 ;  /* 0x0000003f08087287 */ /* 0x000fe20008000000 */
[----:B------:R-:W-:-:S03]  /*1da0*/  SEL R3, R3, RZ, P1 ;  /* 0x000000ff03037207 */ /* 0x000fc60000800000 */
[----:B------:R-:W-:Y:S01]  /*1db0*/  LOP3.LUT R6, R6, UR4, RZ, 0x3c, !PT ;  /* 0x0000000406067c12 */ /* 0x000fe2000f8e3cff */
[----:B------:R-:W-:Y:S07]  /*1dc0*/  @P2 BRA `(.L_x_32) ;  /* 0xfffffffc004c2947 */ /* 0x000fee000383ffff */
.L_x_25:
[----:B------:R-:W1:Y:S01]  /*1dd0*/  LDC R0, c[0x0][0x28c] ;  /* 0x0000a300ff007b82 */ /* 0x000e620000000800 */
[----:B------:R2:W-:Y:S01]  /*1de0*/  SYNCS.ARRIVE.TRANS64.A1T0 RZ, [R96+UR47], RZ ;  /* 0x000000ff60ff79a7 */ /* 0x0005e2000810002f */
[----:B-1----:R-:W-:-:S13]  /*1df0*/  ISETP.GE.AND P1, PT, R0, 0x1, PT ;  /* 0x000000010000780c */ /* 0x002fda0003f26270 */
[----:B--2---:R-:W-:Y:S05]  /*1e00*/  @!P1 BRA `(.L_x_33) ;  /* 0x0000000000449947 */ /* 0x004fea0003800000 */
[----:B------:R-:W-:Y:S05]  /*1e10*/  @!P0 BRA `(.L_x_34) ;  /* 0x0000000000048947 */ /* 0x000fea0003800000 */
[----:B------:R-:W-:Y:S01]  /*1e20*/  BPT.TRAP 0x1 ;  /* 0x000000040000795c */ /* 0x000fe20000300000 */
.L_x_34:
[----:B------:R-:W-:-:S13]  /*1e30*/  ISETP.NE.AND P0, PT, R89, RZ, PT ;  /* 0x000000ff5900720c */ /* 0x000fda0003f05270 */
[----:B------:R-:W-:-:S05]  /*1e40*/  VOTEU.ANY UP0, P0 ;  /* 0x00000000003f7886 */ /* 0x000fca0000000100 */
[----:B------:R-:W-:-:S06]  /*1e50*/  @UP0 UIADD3 UR4, UR43, UR38, URZ ;  /* 0x000000262b040290 */ /* 0x000fcc000fffe03f */
[----:B------:R-:W-:Y:S02]  /*1e60*/  IMAD.U32 R4, RZ, RZ, UR4 ;  /* 0x00000004ff047e24 */ /* 0x000fe4000f8e00ff */
[----:B------:R-:W-:Y:S02]  /*1e70*/  IMAD.U32 R3, RZ, RZ, UR4 ;  /* 0x00000004ff037e24 */ /* 0x000fe4000f8e00ff */
[----:B------:R-:W-:-:S05]  /*1e80*/  @P0 IMAD.WIDE.U32 R4, R4, -0x33333333, RZ ;  /* 0xcccccccd04040825 */ /* 0x000fca00078e00ff */
[----:B------:R-:W-:-:S05]  /*1e90*/  @P0 SHF.R.U32.HI R0, RZ, 0x2, R5 ;  /* 0x00000002ff000819 */ /* 0x000fca0000011605 */
[----:B------:R-:W-:-:S05]  /*1ea0*/  @P0 IMAD R0, R0, -0x5, R3 ;  /* 0xfffffffb00000824 */ /* 0x000fca00078e0203 */
[----:B------:R-:W-:-:S05]  /*1eb0*/  @P0 LEA R0, R0, UR41, 0x3 ;  /* 0x0000002900000c11 */ /* 0x000fca000f8e18ff */
[----:B------:R-:W-:-:S05]  /*1ec0*/  @P0 VIADD R3, R0, 0x28 ;  /* 0x0000002800030836 */ /* 0x000fca0000000000 */
[----:B------:R-:W-:-:S04]  /*1ed0*/  @P0 PRMT R3, R88, 0x654, R3 ;  /* 0x0000065458030816 */ /* 0x000fc80000000003 */
[----:B------:R1:W-:Y:S01]  /*1ee0*/  @P0 SYNCS.ARRIVE.TRANS64.RED.A1T0 RZ, [R3+URZ], RZ ;  /* 0x000000ff03ff09a7 */ /* 0x0003e2000810043f */
[----:B------:R-:W-:-:S13]  /*1ef0*/  ISETP.GT.U32.AND P0, PT, R16, 0x1, PT ;  /* 0x000000011000780c */ /* 0x000fda0003f04070 */
[----:B-1----:R-:W-:Y:S05]  /*1f00*/  @P0 BRA `(.L_x_33) ;  /* 0x0000000000040947 */ /* 0x002fea0003800000 */
[----:B------:R-:W-:Y:S01]  /*1f10*/  BPT.TRAP 0x1 ;  /* 0x000000040000795c */ /* 0x000fe20000300000 */
.L_x_33:
[----:B------:R-:W-:Y:S01]  /*1f20*/  SHF.L.U32 R0, R103, 0x1f, RZ ;  /* 0x0000001f67007819 */ /* 0x000fe200000006ff */
[----:B------:R-:W-:Y:S01]  /*1f30*/  UIADD3 UR38, UR46, UR38, URZ ;  /* 0x000000262e267290 */ /* 0x000fe2000fffe03f */
[----:B------:R-:W1:Y:S01]  /*1f40*/  LDC R9, c[0x0][0x288] ;  /* 0x0000a200ff097b82 */ /* 0x000e620000000800 */
[----:B------:R-:W-:Y:S01]  /*1f50*/  UISETP.GE.U32.AND UP1, UPT, UR46, 0x5, UPT ;  /* 0x000000052e00788c */ /* 0x000fe2000bf26070 */
[----:B------:R-:W-:Y:S01]  /*1f60*/  IMAD.SHL.U32 R10, R94, 0x2, RZ ;  /* 0x000000025e0a7824 */ /* 0x000fe200078e00ff */
[----:B------:R-:W-:Y:S02]  /*1f70*/  UISETP.GT.U32.AND UP0, UPT, UR38, 0x4, UPT ;  /* 0x000000042600788c */ /* 0x000fe4000bf04070 */
[----:B------:R-:W-:Y:S02]  /*1f80*/  UIMAD.WIDE.U32 UR4, UR38, -0x33333333, URZ ;  /* 0xcccccccd260478a5 */ /* 0x000fe4000f8e003f */
[----:B------:R-:W-:Y:S01]  /*1f90*/  UISETP.LT.U32.AND UP0, UPT, UR46, 0x5, UP0 ;  /* 0x000000052e00788c */ /* 0x000fe20008701070 */
[----:B------:R-:W2:Y:S01]  /*1fa0*/  SYNCS.PHASECHK.TRANS64.TRYWAIT P0, [R95+UR42+0x10], R0 ;  /* 0x000010005f0075a7 */ /* 0x000ea2000800016a */
[----:B------:R-:W-:Y:S01]  /*1fb0*/  USHF.R.U32.HI UR4, URZ, 0x2, UR5 ;  /* 0x000000023f047899 */ /* 0x000fe20008011605 */
[----:B------:R-:W-:Y:S01]  /*1fc0*/  SHF.R.S32.HI R11, RZ, 0x1f, R10 ;  /* 0x0000001fff0b7819 */ /* 0x000fe2000001140a */
[----:B------:R-:W-:-:S02]  /*1fd0*/  USEL UR6, URZ, 0x1, !UP0 ;  /* 0x000000013f067887 */ /* 0x000fc4000c000000 */
[----:B------:R-:W-:Y:S02]  /*1fe0*/  UIMAD UR38, UR4, -0x5, UR38 ;  /* 0xfffffffb042678a4 */ /* 0x000fe4000f8e0226 */
[----:B------:R-:W-:-:S04]  /*1ff0*/  ULOP3.LUT UR39, UR39, UR6, URZ, 0x3c, !UPT ;  /* 0x0000000627277292 */ /* 0x000fc8000f8e3c3f */
[----:B------:R-:W-:Y:S01]  /*2000*/  @UP1 ULOP3.LUT UR39, UR39, 0x1, UR4, 0x78, !UPT ;  /* 0x0000000127271892 */ /* 0x000fe2000f8e7804 */
[----:B-12---:R-:W-:Y:S11]  /*2010*/  @!P0 BRA `(.L_x_35) ;  /* 0x0000005800908947 */ /* 0x006ff60003800000 */
.L_x_190:
[----:B-1----:R-:W-:Y:S01]  /*2020*/  IMAD.SHL.U32 R0, R19, 0x40, RZ ;  /* 0x0000004013007824 */ /* 0x002fe200078e00ff */
[----:B------:R-:W-:Y:S01]  /*2030*/  ULDC UR6, c[0x0][0x284] ;  /* 0x0000a10000067ab9 */ /* 0x000fe20000000800 */
[----:B------:R-:W-:Y:S01]  /*2040*/  IMAD.SHL.U32 R20, R22, 0x80, RZ ;  /* 0x0000008016147824 */ /* 0x000fe200078e00ff */
[----:B0-----:R-:W-:Y:S01]  /*2050*/  SHF.R.S32.HI R13, RZ, 0x1f, R2 ;  /* 0x0000001fff0d7819 */ /* 0x001fe20000011402 */
[----:B------:R-:W-:Y:S01]  /*2060*/  ULDC.64 UR4, c[0x0][0x5d0] ;  /* 0x0001740000047ab9 */ /* 0x000fe20000000a00 */
[----:B------:R-:W-:Y:S01]  /*2070*/  ISETP.GE.AND P0, PT, R0, UR6, PT ;  /* 0x0000000600007c0c */ /* 0x000fe2000bf06270 */
[----:B------:R-:W-:Y:S01]  /*2080*/  IMAD.WIDE.U32 R4, R2, UR4, R10 ;  /* 0x0000000402047c25 */ /* 0x000fe2000f8e000a */
[----:B------:R-:W-:Y:S02]  /*2090*/  SHF.R.S32.HI R21, RZ, 0x1f, R20 ;  /* 0x0000001fff157819 */ /* 0x000fe40000011414 */
[C---:B------:R-:W-:Y:S01]  /*20a0*/  ISETP.GE.OR P0, PT, R20.reuse, R9, P0 ;  /* 0x000000091400720c */ /* 0x040fe20000706670 */
[----:B------:R-:W-:Y:S01]  /*20b0*/  IMAD R3, R13, UR4, RZ ;  /* 0x000000040d037c24 */ /* 0x000fe2000f8e02ff */
[----:B------:R-:W-:-:S03]  /*20c0*/  IADD3 R4, P1, R20, R4, RZ ;  /* 0x0000000414047210 */ /* 0x000fc60007f3e0ff */
[----:B------:R-:W-:-:S05]  /*20d0*/  IMAD R3, R2, UR5, R3 ;  /* 0x0000000502037c24 */ /* 0x000fca000f8e0203 */
[----:B------:R-:W-:-:S03]  /*20e0*/  IADD3.X R5, R21, R5, R3, P1, !PT ;  /* 0x0000000515057210 */ /* 0x000fc60000ffe403 */
[----:B------:R-:W-:Y:S05]  /*20f0*/  @P0 BRA `(.L_x_36) ;  /* 0x0000004000300947 */ /* 0x000fea0003800000 */
[----:B------:R-:W0:Y:S01]  /*2100*/  LDC.64 R6, c[0x0][0x5c8] ;  /* 0x00017200ff067b82 */ /* 0x000e220000000a00 */
[----:B-----5:R-:W-:Y:S01]  /*2110*/  FSETP.NEU.AND P0, PT, R91, RZ, PT ;  /* 0x000000ff5b00720b */ /* 0x020fe20003f0d000 */
[----:B------:R-:W-:Y:S01]  /*2120*/  IMAD R3, R94, -0x2, R9 ;  /* 0xfffffffe5e037824 */ /* 0x000fe200078e0209 */
[----:B------:R-:W-:Y:S01]  /*2130*/  BSSY B0, `(.L_x_36) ;  /* 0x0000408000007945 */ /* 0x000fe20003800000 */
[----:B------:R-:W-:-:S04]  /*2140*/  IMAD.WIDE R104, R19, 0x40, R92 ;  /* 0x0000004013687825 */ /* 0x000fc800078e025c */
[----:B------:R-:W-:Y:S02]  /*2150*/  IMAD.IADD R3, R3, 0x1, -R20 ;  /* 0x0000000103037824 */ /* 0x000fe400078e0a14 */
[----:B------:R-:W-:-:S03]  /*2160*/  IMAD.IADD R0, R99, 0x1, -R0 ;  /* 0x0000000163007824 */ /* 0x000fc600078e0a00 */
[----:B------:R-:W-:-:S04]  /*2170*/  ISETP.GT.AND P2, PT, R3, RZ, PT ;  /* 0x000000ff0300720c */ /* 0x000fc80003f44270 */
[----:B------:R-:W-:Y:S01]  /*2180*/  ISETP.GT.AND P1, PT, R0, RZ, P2 ;  /* 0x000000ff0000720c */ /* 0x000fe20001724270 */
[-C--:B0-----:R-:W-:Y:S02]  /*2190*/  IMAD R8, R105, R6.reuse, RZ ;  /* 0x0000000669087224 */ /* 0x081fe400078e02ff */
[----:B------:R-:W-:-:S04]  /*21a0*/  IMAD.WIDE.U32 R106, R104, R6, R4 ;  /* 0x00000006686a7225 */ /* 0x000fc800078e0004 */
[----:B------:R-:W-:-:S04]  /*21b0*/  IMAD R5, R104, R7, R8 ;  /* 0x0000000768057224 */ /* 0x000fc800078e0208 */
[----:B------:R-:W-:Y:S01]  /*21c0*/  IMAD.IADD R9, R107, 0x1, R5 ;  /* 0x000000016b097824 */ /* 0x000fe200078e0205 */
[----:B------:R-:W-:Y:S06]  /*21d0*/  @!P0 BRA `(.L_x_37) ;  /* 0x0000002c00248947 */ /* 0x000fec0003800000 */
[----:B------:R-:W0:Y:S01]  /*21e0*/  LDC.64 R108, c[0x0][0x5b8] ;  /* 0x00016e00ff6c7b82 */ /* 0x000e220000000a00 */
[----:B------:R-:W-:-:S07]  /*21f0*/  ULDC.64 UR4, c[0x0][0x5c0] ;  /* 0x0001700000047ab9 */ /* 0x000fce0000000a00 */
[----:B------:R-:W1:Y:S08]  /*2200*/  LDC.64 R110, c[0x0][0x5b0] ;  /* 0x00016c00ff6e7b82 */ /* 0x000e700000000a00 */
[----:B------:R-:W2:Y:S01]  /*2210*/  LDC.64 R112, c[0x0][0x5a8] ;  /* 0x00016a00ff707b82 */ /* 0x000ea20000000a00 */
[-C--:B0-----:R-:W-:Y:S02]  /*2220*/  IMAD R8, R13, R108.reuse, RZ ;  /* 0x0000006c0d087224 */ /* 0x081fe400078e02ff */
[----:B------:R-:W-:-:S04]  /*2230*/  IMAD.WIDE.U32 R4, R2, R108, R10 ;  /* 0x0000006c02047225 */ /* 0x000fc800078e000a */
[----:B------:R-:W-:Y:S01]  /*2240*/  IMAD R107, R2, R109, R8 ;  /* 0x0000006d026b7224 */ /* 0x000fe200078e0208 */
[----:B------:R-:W-:Y:S01]  /*2250*/  IADD3 R12, P0, R20, R4, RZ ;  /* 0x00000004140c7210 */ /* 0x000fe20007f1e0ff */
[----:B-1----:R-:W-:-:S03]  /*2260*/  IMAD R4, R105, R110, RZ ;  /* 0x0000006e69047224 */ /* 0x002fc600078e02ff */
[----:B------:R-:W-:Y:S01]  /*2270*/  IADD3.X R13, R21, R5, R107, P0, !PT ;  /* 0x00000005150d7210 */ /* 0x000fe200007fe46b */
[C---:B------:R-:W-:Y:S02]  /*2280*/  IMAD R109, R104.reuse, R111, R4 ;  /* 0x0000006f686d7224 */ /* 0x040fe400078e0204 */
[----:B------:R-:W-:-:S04]  /*2290*/  IMAD.WIDE.U32 R4, R104, R110, R12 ;  /* 0x0000006e68047225 */ /* 0x000fc800078e000c */
[----:B------:R-:W-:Y:S01]  /*22a0*/  IMAD.IADD R5, R5, 0x1, R109 ;  /* 0x0000000105057824 */ /* 0x000fe200078e026d */
[----:B--2---:R-:W-:-:S04]  /*22b0*/  LEA R14, P0, R4, R112, 0x1 ;  /* 0x00000070040e7211 */ /* 0x004fc800078008ff */
[----:B------:R-:W-:-:S05]  /*22c0*/  LEA.HI.X R15, R4, R113, R5, 0x1, P0 ;  /* 0x00000071040f7211 */ /* 0x000fca00000f0c05 */
[----:B------:R-:W2:Y:S01]  /*22d0*/  @P1 LDG.E.LTC128B.U16 R19, desc[UR36][R14.64] ;  /* 0x000000240e131981 */ /* 0x000ea2000c1e1520 */
[----:B------:R-:W-:Y:S01]  /*22e0*/  IMAD.WIDE.U32 R4, R104, R110, R20 ;  /* 0x0000006e68047225 */ /* 0x000fe200078e0014 */
[----:B------:R-:W-:Y:S02]  /*22f0*/  BSSY B1, `(.L_x_38) ;  /* 0x0000015000017945 */ /* 0x000fe40003800000 */
[----:B------:R-:W-:-:S04]  /*2300*/  IADD3 R100, P0, R10, R4, RZ ;  /* 0x000000040a647210 */ /* 0x000fc80007f1e0ff */
[----:B------:R-:W-:Y:S02]  /*2310*/  IADD3.X R101, R11, R109, R5, P0, !PT ;  /* 0x0000006d0b657210 */ /* 0x000fe400007fe405 */
[----:B------:R-:W-:Y:S01]  /*2320*/  LEA R8, P0, R106, UR4, 0x1 ;  /* 0x000000046a087c11 */ /* 0x000fe2000f8008ff */
[----:B------:R-:W-:-:S03]  /*2330*/  IMAD.WIDE.U32 R100, R2, R108, R100 ;  /* 0x0000006c02647225 */ /* 0x000fc600078e0064 */
[----:B------:R-:W-:Y:S02]  /*2340*/  LEA.HI.X R9, R106, UR5, R9, 0x1, P0 ;  /* 0x000000056a097c11 */ /* 0x000fe400080f0c09 */
[----:B------:R-:W-:-:S04]  /*2350*/  ISETP.GT.AND P0, PT, R3, 0x1, PT ;  /* 0x000000010300780c */ /* 0x000fc80003f04270 */
[----:B------:R-:W-:Y:S01]  /*2360*/  ISETP.GT.AND P3, PT, R0, RZ, P0 ;  /* 0x000000ff0000720c */ /* 0x000fe20000764270 */
[----:B--2---:R-:W-:-:S04]  /*2370*/  IMAD.U32 R4, R19, 0x10000, RZ ;  /* 0x0001000013047824 */ /* 0x004fc800078e00ff */
[----:B------:R-:W-:Y:S01]  /*2380*/  FMUL R5, R4, R91 ;  /* 0x0000005b04057220 */ /* 0x000fe20000400000 */
[----:B------:R-:W-:-:S03]  /*2390*/  LEA R4, P4, R100, R112, 0x1 ;  /* 0x0000007064047211 */ /* 0x000fc600078808ff */
[----:B------:R-:W-:-:S05]  /*23a0*/  FFMA R5, R24, R90, R5 ;  /* 0x0000005a18057223 */ /* 0x000fca0000000005 */
[----:B------:R-:W-:Y:S01]  /*23b0*/  F2FP.BF16.F32.PACK_AB R14, RZ, R5 ;  /* 0x00000005ff0e723e */ /* 0x000fe200000010ff */
[----:B------:R-:W-:-:S03]  /*23c0*/  IMAD.IADD R5, R107, 0x1, R101 ;  /* 0x000000016b057824 */ /* 0x000fc600078e0265 */
[----:B------:R-:W-:Y:S01]  /*23d0*/  PRMT R15, R14, 0x7610, R15 ;  /* 0x000076100e0f7816 */ /* 0x000fe2000000000f */
[----:B------:R-:W-:Y:S01]  /*23e0*/  IMAD.SHL.U32 R14, R110, 0x8, RZ ;  /* 0x000000086e0e7824 */ /* 0x000fe200078e00ff */
[----:B------:R-:W-:-:S03]  /*23f0*/  LEA.HI.X R5, R100, R113, R5, 0x1, P4 ;  /* 0x0000007164057211 */ /* 0x000fc600020f0c05 */
[----:B------:R0:W-:Y:S02]  /*2400*/  @P1 STG.E.U16 desc[UR36][R8.64], R15 ;  /* 0x0000000f08001986 */ /* 0x0001e4000c101524 */
[----:B0-----:R-:W-:Y:S01]  /*2410*/  SHF.L.U64.HI R15, R110, 0x3, R111 ;  /* 0x000000036e0f7819 */ /* 0x001fe2000001026f */
[----:B------:R-:W-:Y:S06]  /*2420*/  @!P3 BRA `(.L_x_39) ;  /* 0x000000000004b947 */ /* 0x000fec0003800000 */
[----:B------:R0:W5:Y:S02]  /*2430*/  LDG.E.LTC128B.U16 R19, desc[UR36][R4.64+0x2] ;  /* 0x0000022404137981 */ /* 0x000164000c1e1520 */
.L_x_39:
[----:B------:R-:W-:Y:S05]  /*2440*/  BSYNC B1 ;  /* 0x0000000000017941 */ /* 0x000fea0003800000 */
.L_x_38:
[----:B------:R-:W-:Y:S01]  /*2450*/  IMAD.WIDE.U32 R14, R104, R110, R14 ;  /* 0x0000006e680e7225 */ /* 0x000fe200078e000e */
[----:B------:R-:W-:-:S03]  /*2460*/  ISETP.GT.AND P2, PT, R0, 0x8, P2 ;  /* 0x000000080000780c */ /* 0x000fc60001744270 */
[----:B-----5:R-:W-:Y:S02]  /*2470*/  IMAD.U32 R22, R19, 0x10000, RZ ;  /* 0x0001000013167824 */ /* 0x020fe400078e00ff */
[----:B------:R-:W-:Y:S01]  /*2480*/  IMAD.IADD R109, R109, 0x1, R15 ;  /* 0x000000016d6d7824 */ /* 0x000fe200078e020f */
[----:B------:R-:W-:Y:S01]  /*2490*/  IADD3 R15, P1, R12, R14, RZ ;  /* 0x0000000e0c0f7210 */ /* 0x000fe20007f3e0ff */
[----:B------:R-:W-:-:S04]  /*24a0*/  FMUL R22, R22, R91 ;  /* 0x0000005b16167220 */ /* 0x000fc80000400000 */
[----:B------:R-:W-:Y:S01]  /*24b0*/  FFMA R22, R25, R90, R22 ;  /* 0x0000005a19167223 */ /* 0x000fe20000000016 */
[----:B------:R-:W-:Y:S01]  /*24c0*/  IMAD.X R24, R109, 0x1, R13, P1 ;  /* 0x000000016d187824 */ /* 0x000fe200008e060d */
[----:B------:R-:W-:-:S03]  /*24d0*/  LEA R12, P1, R15, R112, 0x1 ;  /* 0x000000700f0c7211 */ /* 0x000fc600078208ff */
[----:B------:R-:W-:Y:S02]  /*24e0*/  F2FP.BF16.F32.PACK_AB R22, RZ, R22 ;  /* 0x00000016ff16723e */ /* 0x000fe400000010ff */
[----:B------:R-:W-:-:S03]  /*24f0*/  LEA.HI.X R13, R15, R113, R24, 0x1, P1 ;  /* 0x000000710f0d7211 */ /* 0x000fc600008f0c18 */
[----:B------:R1:W-:Y:S04]  /*2500*/  @P3 STG.E.U16 desc[UR36][R8.64+0x2], R22 ;  /* 0x0000021608003986 */ /* 0x0003e8000c101524 */
[----:B------:R-:W2:Y:S01]  /*2510*/  @P2 LDG.E.LTC128B.U16 R19, desc[UR36][R12.64] ;  /* 0x000000240c132981 */ /* 0x000ea2000c1e1520 */
[----:B------:R-:W-:Y:S01]  /*2520*/  IADD3 R14, P1, P3, R10, R14, R20 ;  /* 0x0000000e0a0e7210 */ /* 0x000fe20007b3e014 */
[----:B------:R-:W-:Y:S01]  /*2530*/  BSSY B1, `(.L_x_40) ;  /* 0x0000011000017945 */ /* 0x000fe20003800000 */
[----:B------:R-:W-:Y:S02]  /*2540*/  SHF.L.U64.HI R7, R6, 0x4, R7 ;  /* 0x0000000406077819 */ /* 0x000fe40000010207 */
[----:B------:R-:W-:Y:S02]  /*2550*/  IADD3.X R15, R11, R109, R21, P1, P3 ;  /* 0x0000006d0b0f7210 */ /* 0x000fe40000fe6415 */
[----:B------:R-:W-:Y:S01]  /*2560*/  ISETP.GT.AND P0, PT, R0, 0x8, P0 ;  /* 0x000000080000780c */ /* 0x000fe20000704270 */
[----:B------:R-:W-:-:S04]  /*2570*/  IMAD.WIDE.U32 R14, R2, R108, R14 ;  /* 0x0000006c020e7225 */ /* 0x000fc800078e000e */
[----:B------:R-:W-:Y:S02]  /*2580*/  IMAD.IADD R2, R107, 0x1, R15 ;  /* 0x000000016b027824 */ /* 0x000fe400078e020f */
[----:B--2---:R-:W-:-:S04]  /*2590*/  IMAD.U32 R10, R19, 0x10000, RZ ;  /* 0x00010000130a7824 */ /* 0x004fc800078e00ff */
[----:B------:R-:W-:Y:S01]  /*25a0*/  FMUL R11, R10, R91 ;  /* 0x0000005b0a0b7220 */ /* 0x000fe20000400000 */
[----:B------:R-:W-:Y:S02]  /*25b0*/  LEA R10, P1, R6, R8, 0x4 ;  /* 0x00000008060a7211 */ /* 0x000fe400078220ff */
[----:B------:R-:W-:Y:S01]  /*25c0*/  LEA R6, P3, R14, R112, 0x1 ;  /* 0x000000700e067211 */ /* 0x000fe200078608ff */
[----:B------:R-:W-:-:S05]  /*25d0*/  FFMA R11, R26, R90, R11 ;  /* 0x0000005a1a0b7223 */ /* 0x000fca000000000b */
[----:B------:R-:W-:Y:S01]  /*25e0*/  F2FP.BF16.F32.PACK_AB R12, RZ, R11 ;  /* 0x0000000bff0c723e */ /* 0x000fe200000010ff */
[----:B------:R-:W-:Y:S01]  /*25f0*/  IMAD.X R11, R7, 0x1, R9, P1 ;  /* 0x00000001070b7824 */ /* 0x000fe200008e0609 */
[----:B------:R-:W-:-:S04]  /*2600*/  LEA.HI.X R7, R14, R113, R2, 0x1, P3 ;  /* 0x000000710e077211 */ /* 0x000fc800018f0c02 */
[----:B------:R1:W-:Y:S01]  /*2610*/  @P2 STG.E.U16 desc[UR36][R10.64], R12 ;  /* 0x0000000c0a002986 */ /* 0x0003e2000c101524 */
[----:B------:R-:W-:Y:S05]  /*2620*/  @!P0 BRA `(.L_x_41) ;  /* 0x0000000000048947 */ /* 0x000fea0003800000 */
[----:B------:R2:W5:Y:S02]  /*2630*/  LDG.E.LTC128B.U16 R19, desc[UR36][R6.64+0x2] ;  /* 0x0000022406137981 */ /* 0x000564000c1e1520 */
.L_x_41:
[----:B------:R-:W-:Y:S05]  /*2640*/  BSYNC B1 ;  /* 0x0000000000017941 */ /* 0x000fea0003800000 */
.L_x_40:
[----:B-----5:R-:W-:Y:S01]  /*2650*/  IMAD.U32 R2, R19, 0x10000, RZ ;  /* 0x0001000013027824 */ /* 0x020fe200078e00ff */
[----:B------:R-:W-:Y:S01]  /*2660*/  ISETP.GT.AND P1, PT, R3, 0x8, PT ;  /* 0x000000080300780c */ /* 0x000fe20003f24270 */
[----:B------:R-:W-:Y:S02]  /*2670*/  BSSY B1, `(.L_x_42) ;  /* 0x0000008000017945 */ /* 0x000fe40003800000 */
[----:B------:R-:W-:Y:S01]  /*2680*/  FMUL R2, R2, R91 ;  /* 0x0000005b02027220 */ /* 0x000fe20000400000 */
[----:B------:R-:W-:-:S03]  /*2690*/  ISETP.GT.AND P2, PT, R0, RZ, P1 ;  /* 0x000000ff0000720c */ /* 0x000fc60000f44270 */
[----:B------:R-:W-:-:S05]  /*26a0*/  FFMA R2, R27, R90, R2 ;  /* 0x0000005a1b027223 */ /* 0x000fca0000000002 */
[----:B------:R-:W-:-:S05]  /*26b0*/  F2FP.BF16.F32.PACK_AB R2, RZ, R2 ;  /* 0x00000002ff02723e */ /* 0x000fca00000010ff */
[----:B------:R3:W-:Y:S01]  /*26c0*/  @P0 STG.E.U16 desc[UR36][R10.64+0x2], R2 ;  /* 0x000002020a000986 */ /* 0x0007e2000c101524 */
[----:B------:R-:W-:Y:S05]  /*26d0*/  @!P2 BRA `(.L_x_43) ;  /* 0x000000000004a947 */ /* 0x000fea0003800000 */
[----:B------:R4:W5:Y:S02]  /*26e0*/  LDG.E.LTC128B.U16 R19, desc[UR36][R4.64+0x10] ;  /* 0x0000102404137981 */ /* 0x000964000c1e1520 */
.L_x_43:
[----:B------:R-:W-:Y:S05]  /*26f0*/  BSYNC B1 ;  /* 0x0000000000017941 */ /* 0x000fea0003800000 */
.L_x_42:
[----:B---3-5:R-:W-:Y:S01]  /*2700*/  IMAD.U32 R2, R19, 0x10000, RZ ;  /* 0x0001000013027824 */ /* 0x028fe200078e00ff */
        /* <DEDUP_REMOVED lines=9> */
.L_x_45:
[----:B------:R-:W-:Y:S05]  /*27a0*/  BSYNC B1 ;  /* 0x0000000000017941 */ /* 0x000fea0003800000 */
.L_x_44:
[----:B-----5:R-:W-:Y:S01]  /*27b0*/  IMAD.U32 R2, R19, 0x10000, RZ ;  /* 0x0001000013027824 */ /* 0x020fe200078e00ff */
[----:B------:R-:W-:Y:S01]  /*27c0*/  ISETP.GT.AND P1, PT, R0, 0x8, P1 ;  /* 0x000000080000780c */ /* 0x000fe20000f24270 */
[----:B------:R-:W-:Y:S02]  /*27d0*/  BSSY B1, `(.L_x_46) ;  /* 0x0000007000017945 */ /* 0x000fe40003800000 */
[----:B------:R-:W-:-:S04]  /*27e0*/  FMUL R2, R2, R91 ;  /* 0x0000005b02027220 */ /* 0x000fc80000400000 */
[----:B------:R-:W-:-:S05]  /*27f0*/  FFMA R2, R29, R90, R2 ;  /* 0x0000005a1d027223 */ /* 0x000fca0000000002 */
[----:B------:R-:W-:-:S05]  /*2800*/  F2FP.BF16.F32.PACK_AB R2, RZ, R2 ;  /* 0x00000002ff02723e */ /* 0x000fca00000010ff */
[----:B------:R0:W-:Y:S01]  /*2810*/  @P3 STG.E.U16 desc[UR36][R8.64+0x12], R2 ;  /* 0x0000120208003986 */ /* 0x0001e2000c101524 */
[----:B------:R-:W-:Y:S05]  /*2820*/  @!P1 BRA `(.L_x_47) ;  /* 0x0000000000049947 */ /* 0x000fea0003800000 */
[----:B------:R0:W5:Y:S02]  /*2830*/  LDG.E.LTC128B.U16 R19, desc[UR36][R6.64+0x10] ;  /* 0x0000102406137981 */ /* 0x000164000c1e1520 */
.L_x_47:
[----:B------:R-:W-:Y:S05]  /*2840*/  BSYNC B1 ;  /* 0x0000000000017941 */ /* 0x000fea0003800000 */
.L_x_46:
[----:B0----5:R-:W-:Y:S01]  /*2850*/  IMAD.U32 R2, R19, 0x10000, RZ ;  /* 0x0001000013027824 */ /* 0x021fe200078e00ff */
[----:B------:R-:W-:Y:S01]  /*2860*/  ISETP.GT.AND P0, PT, R0, 0x8, P0 ;  /* 0x000000080000780c */ /* 0x000fe20000704270 */
[----:B------:R-:W-:Y:S02]  /*2870*/  BSSY B1, `(.L_x_48) ;  /* 0x0000007000017945 */ /* 0x000fe40003800000 */
[----:B---3--:R-:W-:-:S04]  /*2880*/  FMUL R13, R2, R91 ;  /* 0x0000005b020d7220 */ /* 0x008fc80000400000 */
[----:B------:R-:W-:-:S05]  /*2890*/  FFMA R13, R30, R90, R13 ;  /* 0x0000005a1e0d7223 */ /* 0x000fca000000000d */
[----:B------:R-:W-:-:S05]  /*28a0*/  F2FP.BF16.F32.PACK_AB R13, RZ, R13 ;  /* 0x0000000dff0d723e */ /* 0x000fca00000010ff */
[----:B------:R0:W-:Y:S01]  /*28b0*/  @P1 STG.E.U16 desc[UR36][R10.64+0x10], R13 ;  /* 0x0000100d0a001986 */ /* 0x0001e2000c101524 */
[----:B------:R-:W-:Y:S05]  /*28c0*/  @!P0 BRA `(.L_x_49) ;  /* 0x0000000000048947 */ /* 0x000fea0003800000 */
[----:B------:R3:W5:Y:S02]  /*28d0*/  LDG.E.LTC128B.U16 R19, desc[UR36][R6.64+0x12] ;  /* 0x0000122406137981 */ /* 0x000764000c1e1520 */
.L_x_49:
[----:B------:R-:W-:Y:S05]  /*28e0*/  BSYNC B1 ;  /* 0x0000000000017941 */ /* 0x000fea0003800000 */
.L_x_48:
        /* <DEDUP_REMOVED lines=10> */
.L_x_51:
[----:B------:R-:W-:Y:S05]  /*2990*/  BSYNC B1 ;  /* 0x0000000000017941 */ /* 0x000fea0003800000 */
.L_x_50:
[----:B0----5:R-:W-:Y:S01]  /*29a0*/  IMAD.U32 R2, R19, 0x10000, RZ ;  /* 0x0001000013027824 */ /* 0x021fe200078e00ff */
        /* <DEDUP_REMOVED lines=9> */
.L_x_53:
[----:B------:R-:W-:Y:S05]  /*2a40*/  BSYNC B1 ;  /* 0x0000000000017941 */ /* 0x000fea0003800000 */
.L_x_52:
        /* <DEDUP_REMOVED lines=9> */
.L_x_55:
[----:B------:R-:W-:Y:S05]  /*2ae0*/  BSYNC B1 ;  /* 0x0000000000017941 */ /* 0x000fea0003800000 */
.L_x_54:
[----:B0----5:R-:W-:Y:S01]  /*2af0*/  IMAD.U32 R2, R19, 0x10000, RZ ;  /* 0x0001000013027824 */ /* 0x021fe200078e00ff */
        /* <DEDUP_REMOVED lines=8> */
.L_x_57:
[----:B------:R-:W-:Y:S05]  /*2b80*/  BSYNC B1 ;  /* 0x0000000000017941 */ /* 0x000fea0003800000 */
.L_x_56:
        /* <DEDUP_REMOVED lines=10> */
.L_x_59:
[----:B------:R-:W-:Y:S05]  /*2c30*/  BSYNC B1 ;  /* 0x0000000000017941 */ /* 0x000fea0003800000 */
.L_x_58:
        /* <DEDUP_REMOVED lines=10> */
.L_x_61:
[----:B------:R-:W-:Y:S05]  /*2ce0*/  BSYNC B1 ;  /* 0x0000000000017941 */ /* 0x000fea0003800000 */
.L_x_60:
        /* <DEDUP_REMOVED lines=9> */
.L_x_63:
[----:B------:R-:W-:Y:S05]  /*2d80*/  BSYNC B1 ;  /* 0x0000000000017941 */ /* 0x000fea0003800000 */
.L_x_62:
        /* <DEDUP_REMOVED lines=9> */
.L_x_65:
[----:B------:R-:W-:Y:S05]  /*2e20*/  BSYNC B1 ;  /* 0x0000000000017941 */ /* 0x000fea0003800000 */
.L_x_64:
        /* <DEDUP_REMOVED lines=10> */
.L_x_67:
[----:B------:R-:W-:Y:S05]  /*2ed0*/  BSYNC B1 ;  /* 0x0000000000017941 */ /* 0x000fea0003800000 */
.L_x_66:
        /* <DEDUP_REMOVED lines=10> */
.L_x_69:
[----:B------:R-:W-:Y:S05]  /*2f80*/  BSYNC B1 ;  /* 0x0000000000017941 */ /* 0x000fea0003800000 */
.L_x_68:
        /* <DEDUP_REMOVED lines=9> */
.L_x_71:
[----:B------:R-:W-:Y:S05]  /*3020*/  BSYNC B1 ;  /* 0x0000000000017941 */ /* 0x000fea0003800000 */
.L_x_70:
        /* <DEDUP_REMOVED lines=9> */
.L_x_73:
[----:B------:R-:W-:Y:S05]  /*30c0*/  BSYNC B1 ;  /* 0x0000000000017941 */ /* 0x000fea0003800000 */
.L_x_72:
        /* <DEDUP_REMOVED lines=10> */
.L_x_75:
[----:B------:R-:W-:Y:S05]  /*3170*/  BSYNC B1 ;  /* 0x0000000000017941 */ /* 0x000fea0003800000 */
.L_x_74:
        /* <DEDUP_REMOVED lines=10> */
.L_x_77:
[----:B------:R-:W-:Y:S05]  /*3220*/  BSYNC B1 ;  /* 0x0000000000017941 */ /* 0x000fea0003800000 */
.L_x_76:
        /* <DEDUP_REMOVED lines=9> */
.L_x_79:
[----:B------:R-:W-:Y:S05]  /*32c0*/  BSYNC B1 ;  /* 0x0000000000017941 */ /* 0x000fea0003800000 */
.L_x_78:
        /* <DEDUP_REMOVED lines=9> */
.L_x_81:
[----:B------:R-:W-:Y:S05]  /*3360*/  BSYNC B1 ;  /* 0x0000000000017941 */ /* 0x000fea0003800000 */
.L_x_80:
        /* <DEDUP_REMOVED lines=10> */
.L_x_83:
[----:B------:R-:W-:Y:S05]  /*3410*/  BSYNC B1 ;  /* 0x0000000000017941 */ /* 0x000fea0003800000 */
.L_x_82:
        /* <DEDUP_REMOVED lines=10> */
.L_x_85:
[----:B------:R-:W-:Y:S05]  /*34c0*/  BSYNC B1 ;  /* 0x0000000000017941 */ /* 0x000fea0003800000 */
.L_x_84:
        /* <DEDUP_REMOVED lines=9> */
.L_x_87:
[----:B------:R-:W-:Y:S05]  /*3560*/  BSYNC B1 ;  /* 0x0000000000017941 */ /* 0x000fea0003800000 */
.L_x_86:
        /* <DEDUP_REMOVED lines=9> */
.L_x_89:
[----:B------:R-:W-:Y:S05]  /*3600*/  BSYNC B1 ;  /* 0x0000000000017941 */ /* 0x000fea0003800000 */
.L_x_88:
        /* <DEDUP_REMOVED lines=10> */
.L_x_91:
[----:B------:R-:W-:Y:S05]  /*36b0*/  BSYNC B1 ;  /* 0x0000000000017941 */ /* 0x000fea0003800000 */
.L_x_90:
        /* <DEDUP_REMOVED lines=10> */
.L_x_93:
[----:B------:R-:W-:Y:S05]  /*3760*/  BSYNC B1 ;  /* 0x0000000000017941 */ /* 0x000fea0003800000 */
.L_x_92:
        /* <DEDUP_REMOVED lines=9> */
.L_x_95:
[----:B------:R-:W-:Y:S05]  /*3800*/  BSYNC B1 ;  /* 0x0000000000017941 */ /* 0x000fea0003800000 */
.L_x_94:
        /* <DEDUP_REMOVED lines=9> */
.L_x_97:
[----:B------:R-:W-:Y:S05]  /*38a0*/  BSYNC B1 ;  /* 0x0000000000017941 */ /* 0x000fea0003800000 */
.L_x_96:
        /* <DEDUP_REMOVED lines=10> */
.L_x_99:
[----:B------:R-:W-:Y:S05]  /*3950*/  BSYNC B1 ;  /* 0x0000000000017941 */ /* 0x000fea0003800000 */
.L_x_98:
        /* <DEDUP_REMOVED lines=10> */
.L_x_101:
[----:B------:R-:W-:Y:S05]  /*3a00*/  BSYNC B1 ;  /* 0x0000000000017941 */ /* 0x000fea0003800000 */
.L_x_100:
        /* <DEDUP_REMOVED lines=9> */
.L_x_103:
[----:B------:R-:W-:Y:S05]  /*3aa0*/  BSYNC B1 ;  /* 0x0000000000017941 */ /* 0x000fea0003800000 */
.L_x_102:
        /* <DEDUP_REMOVED lines=9> */
.L_x_105:
[----:B------:R-:W-:Y:S05]  /*3b40*/  BSYNC B1 ;  /* 0x0000000000017941 */ /* 0x000fea0003800000 */
.L_x_104:
        /* <DEDUP_REMOVED lines=10> */
.L_x_107:
[----:B------:R-:W-:Y:S05]  /*3bf0*/  BSYNC B1 ;  /* 0x0000000000017941 */ /* 0x000fea0003800000 */
.L_x_106:
        /* <DEDUP_REMOVED lines=10> */
.L_x_109:
[----:B------:R-:W-:Y:S05]  /*3ca0*/  BSYNC B1 ;  /* 0x0000000000017941 */ /* 0x000fea0003800000 */
.L_x_108:
        /* <DEDUP_REMOVED lines=9> */
.L_x_111:
[----:B------:R-:W-:Y:S05]  /*3d40*/  BSYNC B1 ;  /* 0x0000000000017941 */ /* 0x000fea0003800000 */
.L_x_110:
        /* <DEDUP_REMOVED lines=9> */
.L_x_113:
[----:B------:R-:W-:Y:S05]  /*3de0*/  BSYNC B1 ;  /* 0x0000000000017941 */ /* 0x000fea0003800000 */
.L_x_112:
        /* <DEDUP_REMOVED lines=10> */
.L_x_115:
[----:B------:R-:W-:Y:S05]  /*3e90*/  BSYNC B1 ;  /* 0x0000000000017941 */ /* 0x000fea0003800000 */
.L_x_114:
        /* <DEDUP_REMOVED lines=10> */
.L_x_117:
[----:B------:R-:W-:Y:S05]  /*3f40*/  BSYNC B1 ;  /* 0x0000000000017941 */ /* 0x000fea0003800000 */
.L_x_116:
        /* <DEDUP_REMOVED lines=9> */
.L_x_119:
[----:B------:R-:W-:Y:S05]  /*3fe0*/  BSYNC B1 ;  /* 0x0000000000017941 */ /* 0x000fea0003800000 */
.L_x_118:
        /* <DEDUP_REMOVED lines=9> */
.L_x_121:
[----:B------:R-:W-:Y:S05]  /*4080*/  BSYNC B1 ;  /* 0x0000000000017941 */ /* 0x000fea0003800000 */
.L_x_120:
        /* <DEDUP_REMOVED lines=10> */
.L_x_123:
[----:B------:R-:W-:Y:S05]  /*4130*/  BSYNC B1 ;  /* 0x0000000000017941 */ /* 0x000fea0003800000 */
.L_x_122:
        /* <DEDUP_REMOVED lines=10> */
.L_x_125:
[----:B------:R-:W-:Y:S05]  /*41e0*/  BSYNC B1 ;  /* 0x0000000000017941 */ /* 0x000fea0003800000 */
.L_x_124:
        /* <DEDUP_REMOVED lines=9> */
.L_x_127:
[----:B------:R-:W-:Y:S05]  /*4280*/  BSYNC B1 ;  /* 0x0000000000017941 */ /* 0x000fea0003800000 */
.L_x_126:
        /* <DEDUP_REMOVED lines=9> */
.L_x_129:
[----:B------:R-:W-:Y:S05]  /*4320*/  BSYNC B1 ;  /* 0x0000000000017941 */ /* 0x000fea0003800000 */
.L_x_128:
        /* <DEDUP_REMOVED lines=10> */
.L_x_131:
[----:B------:R-:W-:Y:S05]  /*43d0*/  BSYNC B1 ;  /* 0x0000000000017941 */ /* 0x000fea0003800000 */
.L_x_130:
        /* <DEDUP_REMOVED lines=10> */
.L_x_133:
[----:B------:R-:W-:Y:S05]  /*4480*/  BSYNC B1 ;  /* 0x0000000000017941 */ /* 0x000fea0003800000 */
.L_x_132:
        /* <DEDUP_REMOVED lines=9> */
.L_x_135:
[----:B------:R-:W-:Y:S05]  /*4520*/  BSYNC B1 ;  /* 0x0000000000017941 */ /* 0x000fea0003800000 */
.L_x_134:
        /* <DEDUP_REMOVED lines=9> */
.L_x_137:
[----:B------:R-:W-:Y:S05]  /*45c0*/  BSYNC B1 ;  /* 0x0000000000017941 */ /* 0x000fea0003800000 */
.L_x_136:
        /* <DEDUP_REMOVED lines=10> */
.L_x_139:
[----:B------:R-:W-:Y:S05]  /*4670*/  BSYNC B1 ;  /* 0x0000000000017941 */ /* 0x000fea0003800000 */
.L_x_138:
        /* <DEDUP_REMOVED lines=10> */
.L_x_141:
[----:B------:R-:W-:Y:S05]  /*4720*/  BSYNC B1 ;  /* 0x0000000000017941 */ /* 0x000fea0003800000 */
.L_x_140:
        /* <DEDUP_REMOVED lines=9> */
.L_x_143:
[----:B------:R-:W-:Y:S05]  /*47c0*/  BSYNC B1 ;  /* 0x0000000000017941 */ /* 0x000fea0003800000 */
.L_x_142:
        /* <DEDUP_REMOVED lines=9> */
.L_x_145:
[----:B------:R-:W-:Y:S05]  /*4860*/  BSYNC B1 ;  /* 0x0000000000017941 */ /* 0x000fea0003800000 */
.L_x_144:
        /* <DEDUP_REMOVED lines=10> */
.L_x_147:
[----:B------:R-:W-:Y:S05]  /*4910*/  BSYNC B1 ;  /* 0x0000000000017941 */ /* 0x000fea0003800000 */
.L_x_146:
        /* <DEDUP_REMOVED lines=10> */
.L_x_149:
[----:B------:R-:W-:Y:S05]  /*49c0*/  BSYNC B1 ;  /* 0x0000000000017941 */ /* 0x000fea0003800000 */
.L_x_148:
        /* <DEDUP_REMOVED lines=9> */
.L_x_151:
[----:B------:R-:W-:Y:S05]  /*4a60*/  BSYNC B1 ;  /* 0x0000000000017941 */ /* 0x000fea0003800000 */
.L_x_150:
        /* <DEDUP_REMOVED lines=9> */
.L_x_153:
[----:B------:R-:W-:Y:S05]  /*4b00*/  BSYNC B1 ;  /* 0x0000000000017941 */ /* 0x000fea0003800000 */
.L_x_152:
        /* <DEDUP_REMOVED lines=10> */
.L_x_155:
[----:B------:R-:W-:Y:S05]  /*4bb0*/  BSYNC B1 ;  /* 0x0000000000017941 */ /* 0x000fea0003800000 */
.L_x_154:
[----:B0----5:R-:W-:Y:S01]  /*4bc0*/  IMAD.U32 R2, R19, 0x10000, RZ ;  /* 0x0001000013027824 */ /* 0x021fe200078e00ff */
[----:B------:R-:W-:Y:S01]  /*4bd0*/  ISETP.GT.AND P0, PT, R3, 0x79, PT ;  /* 0x000000790300780c */ /* 0x000fe20003f04270 */
[----:B------:R-:W-:Y:S01]  /*4be0*/  @P2 IMAD.MOV.U32 R3, RZ, RZ, R9 ;  /* 0x000000ffff032224 */ /* 0x000fe200078e0009 */
[----:B------:R-:W-:Y:S01]  /*4bf0*/  BSSY B1, `(.L_x_156) ;  /* 0x0000009000017945 */ /* 0x000fe20003800000 */
[----:B------:R-:W-:Y:S01]  /*4c00*/  FMUL R13, R2, R91 ;  /* 0x0000005b020d7220 */ /* 0x000fe20000400000 */
[----:B------:R-:W-:Y:S01]  /*4c10*/  @P2 IMAD.MOV.U32 R2, RZ, RZ, R8 ;  /* 0x000000ffff022224 */ /* 0x000fe200078e0008 */
[----:B------:R-:W-:Y:S02]  /*4c20*/  ISETP.GT.AND P3, PT, R0, RZ, P0 ;  /* 0x000000ff0000720c */ /* 0x000fe40000764270 */
[----:B------:R-:W-:-:S05]  /*4c30*/  FFMA R13, R84, R90, R13 ;  /* 0x0000005a540d7223 */ /* 0x000fca000000000d */
[----:B------:R-:W-:-:S05]  /*4c40*/  F2FP.BF16.F32.PACK_AB R13, RZ, R13 ;  /* 0x0000000dff0d723e */ /* 0x000fca00000010ff */
[----:B------:R0:W-:Y:S01]  /*4c50*/  @P2 STG.E.U16 desc[UR36][R2.64+0xf0], R13 ;  /* 0x0000f00d02002986 */ /* 0x0001e2000c101524 */
[----:B------:R-:W-:Y:S05]  /*4c60*/  @!P3 BRA `(.L_x_157) ;  /* 0x000000000004b947 */ /* 0x000fea0003800000 */
[----:B------:R0:W5:Y:S02]  /*4c70*/  LDG.E.LTC128B.U16 R19, desc[UR36][R4.64+0xf2] ;  /* 0x0000f22404137981 */ /* 0x000164000c1e1520 */
.L_x_157:
[----:B------:R-:W-:Y:S05]  /*4c80*/  BSYNC B1 ;  /* 0x0000000000017941 */ /* 0x000fea0003800000 */
.L_x_156:
        /* <DEDUP_REMOVED lines=9> */
.L_x_159:
[----:B------:R-:W-:Y:S05]  /*4d20*/  BSYNC B1 ;  /* 0x0000000000017941 */ /* 0x000fea0003800000 */
.L_x_158:
[----:B0----5:R-:W-:Y:S01]  /*4d30*/  IMAD.U32 R2, R19, 0x10000, RZ ;  /* 0x0001000013027824 */ /* 0x021fe200078e00ff */
[----:B------:R-:W-:Y:S01]  /*4d40*/  ISETP.GT.AND P0, PT, R0, 0x8, P0 ;  /* 0x000000080000780c */ /* 0x000fe20000704270 */
[----:B------:R-:W-:Y:S02]  /*4d50*/  BSSY B1, `(.L_x_160) ;  /* 0x000000a000017945 */ /* 0x000fe40003800000 */
[----:B------:R-:W-:Y:S01]  /*4d60*/  FMUL R3, R2, R91 ;  /* 0x0000005b02037220 */ /* 0x000fe20000400000 */
[----:B------:R-:W-:-:S03]  /*4d70*/  @P1 IMAD.MOV.U32 R2, RZ, RZ, R10 ;  /* 0x000000ffff021224 */ /* 0x000fc600078e000a */
[----:B------:R-:W-:-:S05]  /*4d80*/  FFMA R3, R86, R90, R3 ;  /* 0x0000005a56037223 */ /* 0x000fca0000000003 */
[----:B------:R-:W-:-:S04]  /*4d90*/  F2FP.BF16.F32.PACK_AB R3, RZ, R3 ;  /* 0x00000003ff03723e */ /* 0x000fc800000010ff */
[----:B----4-:R-:W-:Y:S01]  /*4da0*/  PRMT R4, R3, 0x7610, R4 ;  /* 0x0000761003047816 */ /* 0x010fe20000000004 */
[----:B------:R-:W-:-:S05]  /*4db0*/  @P1 IMAD.MOV.U32 R3, RZ, RZ, R11 ;  /* 0x000000ffff031224 */ /* 0x000fca00078e000b */
[----:B------:R0:W-:Y:S01]  /*4dc0*/  @P1 STG.E.U16 desc[UR36][R2.64+0xf0], R4 ;  /* 0x0000f00402001986 */ /* 0x0001e2000c101524 */
[----:B------:R-:W-:Y:S05]  /*4dd0*/  @!P0 BRA `(.L_x_161) ;  /* 0x0000000000048947 */ /* 0x000fea0003800000 */
[----:B------:R4:W5:Y:S02]  /*4de0*/  LDG.E.LTC128B.U16 R19, desc[UR36][R6.64+0xf2] ;  /* 0x0000f22406137981 */ /* 0x000964000c1e1520 */
.L_x_161:
[----:B------:R-:W-:Y:S05]  /*4df0*/  BSYNC B1 ;  /* 0x0000000000017941 */ /* 0x000fea0003800000 */
.L_x_160:
[----:B------:R-:W-:Y:S05]  /*4e00*/  @!P0 BRA `(.L_x_162) ;  /* 0x0000001000e88947 */ /* 0x000fea0003800000 */
[----:B-----5:R-:W-:-:S04]  /*4e10*/  IMAD.U32 R0, R19, 0x10000, RZ ;  /* 0x0001000013007824 */ /* 0x020fc800078e00ff */
[----:B------:R-:W-:-:S04]  /*4e20*/  FMUL R0, R0, R91 ;  /* 0x0000005b00007220 */ /* 0x000fc80000400000 */
[----:B------:R-:W-:-:S05]  /*4e30*/  FFMA R0, R87, R90, R0 ;  /* 0x0000005a57007223 */ /* 0x000fca0000000000 */
[----:B------:R-:W-:-:S05]  /*4e40*/  F2FP.BF16.F32.PACK_AB R0, RZ, R0 ;  /* 0x00000000ff00723e */ /* 0x000fca00000010ff */
[----:B------:R0:W-:Y:S01]  /*4e50*/  STG.E.U16 desc[UR36][R10.64+0xf2], R0 ;  /* 0x0000f2000a007986 */ /* 0x0001e2000c101524 */
[----:B------:R-:W-:Y:S05]  /*4e60*/  BRA `(.L_x_162) ;  /* 0x0000001000d07947 */ /* 0x000fea0003800000 */
.L_x_37:
[----:B------:R-:W-:Y:S01]  /*4e70*/  ISETP.GT.AND P0, PT, R3, 0x1, PT ;  /* 0x000000010300780c */ /* 0x000fe20003f04270 */
[----:B------:R-:W-:Y:S01]  /*4e80*/  ULDC.64 UR4, c[0x0][0x5c0] ;  /* 0x0001700000047ab9 */ /* 0x000fe20000000a00 */
[-C--:B------:R-:W-:Y:S01]  /*4e90*/  FMUL R24, R24, R90.reuse ;  /* 0x0000005a18187220 */ /* 0x080fe20000400000 */
[-C--:B------:R-:W-:Y:S01]  /*4ea0*/  FMUL R25, R25, R90.reuse ;  /* 0x0000005a19197220 */ /* 0x080fe20000400000 */
[----:B------:R-:W-:Y:S01]  /*4eb0*/  ISETP.GT.AND P3, PT, R0, RZ, P0 ;  /* 0x000000ff0000720c */ /* 0x000fe20000764270 */
[-C--:B------:R-:W-:Y:S01]  /*4ec0*/  FMUL R26, R26, R90.reuse ;  /* 0x0000005a1a1a7220 */ /* 0x080fe20000400000 */
[----:B------:R-:W-:Y:S01]  /*4ed0*/  LEA R4, P4, R106, UR4, 0x1 ;  /* 0x000000046a047c11 */ /* 0x000fe2000f8808ff */
[----:B------:R-:W-:Y:S01]  /*4ee0*/  FMUL R27, R27, R90 ;  /* 0x0000005a1b1b7220 */ /* 0x000fe20000400000 */
[----:B------:R-:W-:Y:S01]  /*4ef0*/  F2FP.BF16.F32.PACK_AB R24, RZ, R24 ;  /* 0x00000018ff18723e */ /* 0x000fe200000010ff */
[-C--:B------:R-:W-:Y:S01]  /*4f00*/  FMUL R28, R28, R90.reuse ;  /* 0x0000005a1c1c7220 */ /* 0x080fe20000400000 */
[----:B------:R-:W-:Y:S01]  /*4f10*/  LEA.HI.X R5, R106, UR5, R9, 0x1, P4 ;  /* 0x000000056a057c11 */ /* 0x000fe2000a0f0c09 */
[-C--:B------:R-:W-:Y:S01]  /*4f20*/  FMUL R29, R29, R90.reuse ;  /* 0x0000005a1d1d7220 */ /* 0x080fe20000400000 */
[----:B------:R-:W-:Y:S01]  /*4f30*/  F2FP.BF16.F32.PACK_AB R25, RZ, R25 ;  /* 0x00000019ff19723e */ /* 0x000fe200000010ff */
[-C--:B------:R-:W-:Y:S01]  /*4f40*/  FMUL R30, R30, R90.reuse ;  /* 0x0000005a1e1e7220 */ /* 0x080fe20000400000 */
[----:B------:R-:W-:Y:S01]  /*4f50*/  SHF.L.U64.HI R7, R6, 0x4, R7 ;  /* 0x0000000406077819 */ /* 0x000fe20000010207 */
[----:B------:R-:W-:Y:S01]  /*4f60*/  @P1 STG.E.U16 desc[UR36][R4.64], R24 ;  /* 0x0000001804001986 */ /* 0x000fe2000c101524 */
[----:B------:R-:W-:Y:S01]  /*4f70*/  ISETP.GT.AND P1, PT, R3, 0x8, PT ;  /* 0x000000080300780c */ /* 0x000fe20003f24270 */
[----:B------:R-:W-:Y:S01]  /*4f80*/  FMUL R31, R31, R90 ;  /* 0x0000005a1f1f7220 */ /* 0x000fe20000400000 */
[----:B------:R-:W-:Y:S01]  /*4f90*/  ISETP.GT.AND P4, PT, R0, 0x8, P0 ;  /* 0x000000080000780c */ /* 0x000fe20000784270 */
[----:B------:R-:W-:Y:S01]  /*4fa0*/  @P3 STG.E.U16 desc[UR36][R4.64+0x2], R25 ;  /* 0x0000021904003986 */ /* 0x000fe2000c101524 */
[----:B------:R-:W-:Y:S01]  /*4fb0*/  LEA R6, P3, R6, R4, 0x4 ;  /* 0x0000000406067211 */ /* 0x000fe200078620ff */
[-C--:B------:R-:W-:Y:S01]  /*4fc0*/  FMUL R32, R32, R90.reuse ;  /* 0x0000005a20207220 */ /* 0x080fe20000400000 */
[C---:B------:R-:W-:Y:S01]  /*4fd0*/  ISETP.GT.AND P2, PT, R0.reuse, 0x8, P2 ;  /* 0x000000080000780c */ /* 0x040fe20001744270 */
[-C--:B------:R-:W-:Y:S01]  /*4fe0*/  FMUL R33, R33, R90.reuse ;  /* 0x0000005a21217220 */ /* 0x080fe20000400000 */
[----:B------:R-:W-:Y:S01]  /*4ff0*/  ISETP.GT.AND P0, PT, R3, 0x9, PT ;  /* 0x000000090300780c */ /* 0x000fe20003f04270 */
[----:B------:R-:W-:Y:S01]  /*5000*/  IMAD.X R7, R7, 0x1, R5, P3 ;  /* 0x0000000107077824 */ /* 0x000fe200018e0605 */
[----:B------:R-:W-:Y:S01]  /*5010*/  ISETP.GT.AND P5, PT, R0, RZ, P1 ;  /* 0x000000ff0000720c */ /* 0x000fe20000fa4270 */
[-C--:B------:R-:W-:Y:S01]  /*5020*/  FMUL R34, R34, R90.reuse ;  /* 0x0000005a22227220 */ /* 0x080fe20000400000 */
[----:B------:R-:W-:Y:S01]  /*5030*/  ISETP.GT.AND P3, PT, R0, RZ, P0 ;  /* 0x000000ff0000720c */ /* 0x000fe20000764270 */
[----:B------:R-:W-:Y:S01]  /*5040*/  FMUL R35, R35, R90 ;  /* 0x0000005a23237220 */ /* 0x000fe20000400000 */
[----:B------:R-:W-:Y:S01]  /*5050*/  F2FP.BF16.F32.PACK_AB R26, RZ, R26 ;  /* 0x0000001aff1a723e */ /* 0x000fe200000010ff */
[-C--:B------:R-:W-:Y:S01]  /*5060*/  FMUL R36, R36, R90.reuse ;  /* 0x0000005a24247220 */ /* 0x080fe20000400000 */
[----:B------:R-:W-:Y:S01]  /*5070*/  F2FP.BF16.F32.PACK_AB R27, RZ, R27 ;  /* 0x0000001bff1b723e */ /* 0x000fe200000010ff */
[----:B------:R-:W-:Y:S01]  /*5080*/  FMUL R37, R37, R90 ;  /* 0x0000005a25257220 */ /* 0x000fe20000400000 */
[----:B------:R-:W-:Y:S01]  /*5090*/  F2FP.BF16.F32.PACK_AB R28, RZ, R28 ;  /* 0x0000001cff1c723e */ /* 0x000fe200000010ff */
[----:B------:R-:W-:Y:S01]  /*50a0*/  @P2 STG.E.U16 desc[UR36][R6.64], R26 ;  /* 0x0000001a06002986 */ /* 0x000fe2000c101524 */
[----:B------:R-:W-:Y:S01]  /*50b0*/  F2FP.BF16.F32.PACK_AB R29, RZ, R29 ;  /* 0x0000001dff1d723e */ /* 0x000fe200000010ff */
[-C--:B------:R-:W-:Y:S01]  /*50c0*/  FMUL R38, R38, R90.reuse ;  /* 0x0000005a26267220 */ /* 0x080fe20000400000 */
[C---:B------:R-:W-:Y:S01]  /*50d0*/  ISETP.GT.AND P2, PT, R0.reuse, 0x8, P1 ;  /* 0x000000080000780c */ /* 0x040fe20000f44270 */
[----:B------:R-:W-:Y:S01]  /*50e0*/  @P4 STG.E.U16 desc[UR36][R6.64+0x2], R27 ;  /* 0x0000021b06004986 */ /* 0x000fe2000c101524 */
[----:B------:R-:W-:Y:S01]  /*50f0*/  ISETP.GT.AND P1, PT, R3, 0x10, PT ;  /* 0x000000100300780c */ /* 0x000fe20003f24270 */
[----:B------:R-:W-:Y:S01]  /*5100*/  FMUL R39, R39, R90 ;  /* 0x0000005a27277220 */ /* 0x000fe20000400000 */
[----:B------:R-:W-:Y:S01]  /*5110*/  F2FP.BF16.F32.PACK_AB R30, RZ, R30 ;  /* 0x0000001eff1e723e */ /* 0x000fe200000010ff */
[----:B------:R-:W-:Y:S01]  /*5120*/  @P5 STG.E.U16 desc[UR36][R4.64+0x10], R28 ;  /* 0x0000101c04005986 */ /* 0x000fe2000c101524 */
[----:B------:R-:W-:Y:S01]  /*5130*/  ISETP.GT.AND P4, PT, R0, RZ, P1 ;  /* 0x000000ff0000720c */ /* 0x000fe20000f84270 */
[-C--:B------:R-:W-:Y:S01]  /*5140*/  FMUL R40, R40, R90.reuse ;  /* 0x0000005a28287220 */ /* 0x080fe20000400000 */
[----:B------:R-:W-:Y:S01]  /*5150*/  F2FP.BF16.F32.PACK_AB R31, RZ, R31 ;  /* 0x0000001fff1f723e */ /* 0x000fe200000010ff */
[----:B------:R-:W-:Y:S01]  /*5160*/  @P3 STG.E.U16 desc[UR36][R4.64+0x12], R29 ;  /* 0x0000121d04003986 */ /* 0x000fe2000c101524 */
[----:B------:R-:W-:Y:S01]  /*5170*/  ISETP.GT.AND P3, PT, R0, 0x8, P0 ;  /* 0x000000080000780c */ /* 0x000fe20000764270 */
[----:B------:R-:W-:Y:S01]  /*5180*/  FMUL R41, R41, R90 ;  /* 0x0000005a29297220 */ /* 0x000fe20000400000 */
[----:B------:R-:W-:Y:S01]  /*5190*/  ISETP.GT.AND P0, PT, R3, 0x11, PT ;  /* 0x000000110300780c */ /* 0x000fe20003f04270 */
[----:B------:R-:W-:Y:S01]  /*51a0*/  @P2 STG.E.U16 desc[UR36][R6.64+0x10], R30 ;  /* 0x0000101e06002986 */ /* 0x000fe2000c101524 */
[----:B------:R-:W-:Y:S01]  /*51b0*/  F2FP.BF16.F32.PACK_AB R32, RZ, R32 ;  /* 0x00000020ff20723e */ /* 0x000fe200000010ff */
[-C--:B------:R-:W-:Y:S01]  /*51c0*/  FMUL R42, R42, R90.reuse ;  /* 0x0000005a2a2a7220 */ /* 0x080fe20000400000 */
[C---:B------:R-:W-:Y:S01]  /*51d0*/  ISETP.GT.AND P5, PT, R0.reuse, RZ, P0 ;  /* 0x000000ff0000720c */ /* 0x040fe200007a4270 */
[-C--:B------:R-:W-:Y:S01]  /*51e0*/  FMUL R43, R43, R90.reuse ;  /* 0x0000005a2b2b7220 */ /* 0x080fe20000400000 */
[----:B------:R-:W-:Y:S01]  /*51f0*/  ISETP.GT.AND P2, PT, R0, 0x8, P1 ;  /* 0x000000080000780c */ /* 0x000fe20000f44270 */
[-C--:B------:R-:W-:Y:S01]  /*5200*/  FMUL R44, R44, R90.reuse ;  /* 0x0000005a2c2c7220 */ /* 0x080fe20000400000 */
[----:B------:R-:W-:Y:S01]  /*5210*/  ISETP.GT.AND P1, PT, R3, 0x18, PT ;  /* 0x000000180300780c */ /* 0x000fe20003f24270 */
[-C--:B------:R-:W-:Y:S01]  /*5220*/  FMUL R45, R45, R90.reuse ;  /* 0x0000005a2d2d7220 */ /* 0x080fe20000400000 */
[----:B------:R-:W-:Y:S01]  /*5230*/  F2FP.BF16.F32.PACK_AB R33, RZ, R33 ;  /* 0x00000021ff21723e */ /* 0x000fe200000010ff */
[----:B------:R-:W-:Y:S01]  /*5240*/  @P3 STG.E.U16 desc[UR36][R6.64+0x12], R31 ;  /* 0x0000121f06003986 */ /* 0x000fe2000c101524 */
[----:B------:R-:W-:Y:S01]  /*5250*/  ISETP.GT.AND P3, PT, R0, 0x8, P0 ;  /* 0x000000080000780c */ /* 0x000fe20000764270 */
[-C--:B------:R-:W-:Y:S01]  /*5260*/  FMUL R46, R46, R90.reuse ;  /* 0x0000005a2e2e7220 */ /* 0x080fe20000400000 */
[----:B------:R-:W-:Y:S01]  /*5270*/  ISETP.GT.AND P0, PT, R3, 0x19, PT ;  /* 0x000000190300780c */ /* 0x000fe20003f04270 */
[----:B------:R-:W-:Y:S01]  /*5280*/  @P4 STG.E.U16 desc[UR36][R4.64+0x20], R32 ;  /* 0x0000202004004986 */ /* 0x000fe2000c101524 */
[C---:B------:R-:W-:Y:S01]  /*5290*/  ISETP.GT.AND P4, PT, R0.reuse, RZ, P1 ;  /* 0x000000ff0000720c */ /* 0x040fe20000f84270 */
[----:B------:R-:W-:Y:S01]  /*52a0*/  FMUL R47, R47, R90 ;  /* 0x0000005a2f2f7220 */ /* 0x000fe20000400000 */
[----:B------:R-:W-:Y:S01]  /*52b0*/  F2FP.BF16.F32.PACK_AB R34, RZ, R34 ;  /* 0x00000022ff22723e */ /* 0x000fe200000010ff */
[----:B------:R-:W-:Y:S01]  /*52c0*/  @P5 STG.E.U16 desc[UR36][R4.64+0x22], R33 ;  /* 0x0000222104005986 */ /* 0x000fe2000c101524 */
[----:B------:R-:W-:Y:S01]  /*52d0*/  ISETP.GT.AND P5, PT, R0, RZ, P0 ;  /* 0x000000ff0000720c */ /* 0x000fe200007a4270 */
[----:B------:R-:W-:Y:S01]  /*52e0*/  FMUL R48, R48, R90 ;  /* 0x0000005a30307220 */ /* 0x000fe20000400000 */
[----:B------:R-:W-:Y:S01]  /*52f0*/  F2FP.BF16.F32.PACK_AB R35, RZ, R35 ;  /* 0x00000023ff23723e */ /* 0x000fe200000010ff */
[----:B------:R-:W-:Y:S01]  /*5300*/  @P2 STG.E.U16 desc[UR36][R6.64+0x20], R34 ;  /* 0x0000202206002986 */ /* 0x000fe2000c101524 */
[----:B------:R-:W-:Y:S01]  /*5310*/  F2FP.BF16.F32.PACK_AB R36, RZ, R36 ;  /* 0x00000024ff24723e */ /* 0x000fe200000010ff */
[-C--:B------:R-:W-:Y:S01]  /*5320*/  FMUL R49, R49, R90.reuse ;  /* 0x0000005a31317220 */ /* 0x080fe20000400000 */
[----:B------:R-:W-:Y:S01]  /*5330*/  ISETP.GT.AND P2, PT, R0, 0x8, P1 ;  /* 0x000000080000780c */ /* 0x000fe20000f44270 */
[----:B------:R-:W-:Y:S01]  /*5340*/  @P3 STG.E.U16 desc[UR36][R6.64+0x22], R35 ;  /* 0x0000222306003986 */ /* 0x000fe2000c101524 */
[----:B------:R-:W-:Y:S01]  /*5350*/  ISETP.GT.AND P1, PT, R3, 0x20, PT ;  /* 0x000000200300780c */ /* 0x000fe20003f24270 */
[-C--:B------:R-:W-:Y:S01]  /*5360*/  FMUL R50, R50, R90.reuse ;  /* 0x0000005a32327220 */ /* 0x080fe20000400000 */
[----:B------:R-:W-:Y:S01]  /*5370*/  F2FP.BF16.F32.PACK_AB R37, RZ, R37 ;  /* 0x00000025ff25723e */ /* 0x000fe200000010ff */
[----:B------:R-:W-:Y:S01]  /*5380*/  @P4 STG.E.U16 desc[UR36][R4.64+0x30], R36 ;  /* 0x0000302404004986 */ /* 0x000fe2000c101524 */
[C---:B------:R-:W-:Y:S01]  /*5390*/  ISETP.GT.AND P3, PT, R0.reuse, 0x8, P0 ;  /* 0x000000080000780c */ /* 0x040fe20000764270 */
[-C--:B------:R-:W-:Y:S01]  /*53a0*/  FMUL R51, R51, R90.reuse ;  /* 0x0000005a33337220 */ /* 0x080fe20000400000 */
[----:B------:R-:W-:Y:S01]  /*53b0*/  ISETP.GT.AND P0, PT, R3, 0x21, PT ;  /* 0x000000210300780c */ /* 0x000fe20003f04270 */
[----:B------:R-:W-:Y:S01]  /*53c0*/  @P5 STG.E.U16 desc[UR36][R4.64+0x32], R37 ;  /* 0x0000322504005986 */ /* 0x000fe2000c101524 */
[----:B------:R-:W-:Y:S01]  /*53d0*/  ISETP.GT.AND P4, PT, R0, RZ, P1 ;  /* 0x000000ff0000720c */ /* 0x000fe20000f84270 */
[----:B------:R-:W-:Y:S01]  /*53e0*/  FMUL R52, R52, R90 ;  /* 0x0000005a34347220 */ /* 0x000fe20000400000 */
[----:B------:R-:W-:Y:S01]  /*53f0*/  F2FP.BF16.F32.PACK_AB R38, RZ, R38 ;  /* 0x00000026ff26723e */ /* 0x000fe200000010ff */
[-C--:B------:R-:W-:Y:S01]  /*5400*/  FMUL R53, R53, R90.reuse ;  /* 0x0000005a35357220 */ /* 0x080fe20000400000 */
        /* <DEDUP_REMOVED lines=113> */
[----:B------:R-:W-:Y:S01]  /*5b20*/  FMUL R87, R87, R90 ;  /* 0x0000005a57577220 */ /* 0x000fe20000400000 */
[----:B------:R-:W-:Y:S01]  /*5b30*/  ISETP.GT.AND P0, PT, R3, 0x51, PT ;  /* 0x000000510300780c */ /* 0x000fe20003f04270 */
[----:B------:R-:W-:Y:S01]  /*5b40*/  @P5 STG.E.U16 desc[UR36][R4.64+0x92], R61 ;  /* 0x0000923d04005986 */ /* 0x000fe2000c101524 */
[----:B------:R-:W-:-:S02]  /*5b50*/  ISETP.GT.AND P4, PT, R0, RZ, P1 ;  /* 0x000000ff0000720c */ /* 0x000fc40000f84270 */
[----:B------:R-:W-:Y:S02]  /*5b60*/  F2FP.BF16.F32.PACK_AB R62, RZ, R62 ;  /* 0x0000003eff3e723e */ /* 0x000fe400000010ff */
[C---:B------:R-:W-:Y:S02]  /*5b70*/  ISETP.GT.AND P5, PT, R0.reuse, RZ, P0 ;  /* 0x000000ff0000720c */ /* 0x040fe400007a4270 */
[----:B------:R-:W-:Y:S01]  /*5b80*/  F2FP.BF16.F32.PACK_AB R63, RZ, R63 ;  /* 0x0000003fff3f723e */ /* 0x000fe200000010ff */
[----:B------:R-:W-:Y:S01]  /*5b90*/  @P2 STG.E.U16 desc[UR36][R6.64+0x90], R62 ;  /* 0x0000903e06002986 */ /* 0x000fe2000c101524 */
[----:B------:R-:W-:Y:S02]  /*5ba0*/  F2FP.BF16.F32.PACK_AB R64, RZ, R64 ;  /* 0x00000040ff40723e */ /* 0x000fe400000010ff */
[----:B------:R-:W-:Y:S01]  /*5bb0*/  ISETP.GT.AND P2, PT, R0, 0x8, P1 ;  /* 0x000000080000780c */ /* 0x000fe20000f44270 */
[----:B------:R-:W-:Y:S01]  /*5bc0*/  @P3 STG.E.U16 desc[UR36][R6.64+0x92], R63 ;  /* 0x0000923f06003986 */ /* 0x000fe2000c101524 */
[----:B------:R-:W-:-:S02]  /*5bd0*/  ISETP.GT.AND P1, PT, R3, 0x58, PT ;  /* 0x000000580300780c */ /* 0x000fc40003f24270 */
[----:B------:R-:W-:Y:S01]  /*5be0*/  F2FP.BF16.F32.PACK_AB R65, RZ, R65 ;  /* 0x00000041ff41723e */ /* 0x000fe200000010ff */
[----:B------:R-:W-:Y:S01]  /*5bf0*/  @P4 STG.E.U16 desc[UR36][R4.64+0xa0], R64 ;  /* 0x0000a04004004986 */ /* 0x000fe2000c101524 */
[C---:B------:R-:W-:Y:S02]  /*5c00*/  ISETP.GT.AND P3, PT, R0.reuse, 0x8, P0 ;  /* 0x000000080000780c */ /* 0x040fe40000764270 */
[----:B------:R-:W-:Y:S01]  /*5c10*/  ISETP.GT.AND P0, PT, R3, 0x59, PT ;  /* 0x000000590300780c */ /* 0x000fe20003f04270 */
[----:B------:R-:W-:Y:S01]  /*5c20*/  @P5 STG.E.U16 desc[UR36][R4.64+0xa2], R65 ;  /* 0x0000a24104005986 */ /* 0x000fe2000c101524 */
[C---:B------:R-:W-:Y:S02]  /*5c30*/  ISETP.GT.AND P4, PT, R0.reuse, RZ, P1 ;  /* 0x000000ff0000720c */ /* 0x040fe40000f84270 */
[----:B------:R-:W-:Y:S02]  /*5c40*/  F2FP.BF16.F32.PACK_AB R66, RZ, R66 ;  /* 0x00000042ff42723e */ /* 0x000fe400000010ff */
[----:B------:R-:W-:-:S02]  /*5c50*/  ISETP.GT.AND P5, PT, R0, RZ, P0 ;  /* 0x000000ff0000720c */ /* 0x000fc400007a4270 */
[----:B------:R-:W-:Y:S01]  /*5c60*/  F2FP.BF16.F32.PACK_AB R67, RZ, R67 ;  /* 0x00000043ff43723e */ /* 0x000fe200000010ff */
[----:B------:R-:W-:Y:S01]  /*5c70*/  @P2 STG.E.U16 desc[UR36][R6.64+0xa0], R66 ;  /* 0x0000a04206002986 */ /* 0x000fe2000c101524 */
[----:B------:R-:W-:Y:S02]  /*5c80*/  F2FP.BF16.F32.PACK_AB R68, RZ, R68 ;  /* 0x00000044ff44723e */ /* 0x000fe400000010ff */
[C---:B------:R-:W-:Y:S01]  /*5c90*/  ISETP.GT.AND P2, PT, R0.reuse, 0x8, P1 ;  /* 0x000000080000780c */ /* 0x040fe20000f44270 */
[----:B------:R-:W-:Y:S01]  /*5ca0*/  @P3 STG.E.U16 desc[UR36][R6.64+0xa2], R67 ;  /* 0x0000a24306003986 */ /* 0x000fe2000c101524 */
[----:B------:R-:W-:Y:S02]  /*5cb0*/  ISETP.GT.AND P1, PT, R3, 0x60, PT ;  /* 0x000000600300780c */ /* 0x000fe40003f24270 */
[----:B------:R-:W-:Y:S01]  /*5cc0*/  F2FP.BF16.F32.PACK_AB R69, RZ, R69 ;  /* 0x00000045ff45723e */ /* 0x000fe200000010ff */
[----:B------:R-:W-:Y:S01]  /*5cd0*/  @P4 STG.E.U16 desc[UR36][R4.64+0xb0], R68 ;  /* 0x0000b04404004986 */ /* 0x000fe2000c101524 */
[----:B------:R-:W-:-:S02]  /*5ce0*/  ISETP.GT.AND P3, PT, R0, 0x8, P0 ;  /* 0x000000080000780c */ /* 0x000fc40000764270 */
[----:B------:R-:W-:Y:S01]  /*5cf0*/  ISETP.GT.AND P0, PT, R3, 0x61, PT ;  /* 0x000000610300780c */ /* 0x000fe20003f04270 */
[----:B------:R-:W-:Y:S01]  /*5d00*/  @P5 STG.E.U16 desc[UR36][R4.64+0xb2], R69 ;  /* 0x0000b24504005986 */ /* 0x000fe2000c101524 */
[C---:B------:R-:W-:Y:S02]  /*5d10*/  ISETP.GT.AND P4, PT, R0.reuse, RZ, P1 ;  /* 0x000000ff0000720c */ /* 0x040fe40000f84270 */
[----:B------:R-:W-:Y:S02]  /*5d20*/  ISETP.GT.AND P5, PT, R0, RZ, P0 ;  /* 0x000000ff0000720c */ /* 0x000fe400007a4270 */
[----:B------:R-:W-:Y:S02]  /*5d30*/  F2FP.BF16.F32.PACK_AB R70, RZ, R70 ;  /* 0x00000046ff46723e */ /* 0x000fe400000010ff */
[----:B------:R-:W-:Y:S02]  /*5d40*/  F2FP.BF16.F32.PACK_AB R71, RZ, R71 ;  /* 0x00000047ff47723e */ /* 0x000fe400000010ff */
[----:B------:R-:W-:Y:S01]  /*5d50*/  F2FP.BF16.F32.PACK_AB R72, RZ, R72 ;  /* 0x00000048ff48723e */ /* 0x000fe200000010ff */
[----:B------:R-:W-:Y:S01]  /*5d60*/  @P2 STG.E.U16 desc[UR36][R6.64+0xb0], R70 ;  /* 0x0000b04606002986 */ /* 0x000fe2000c101524 */
[----:B------:R-:W-:-:S02]  /*5d70*/  F2FP.BF16.F32.PACK_AB R73, RZ, R73 ;  /* 0x00000049ff49723e */ /* 0x000fc400000010ff */
[C---:B------:R-:W-:Y:S01]  /*5d80*/  ISETP.GT.AND P1, PT, R0.reuse, 0x8, P1 ;  /* 0x000000080000780c */ /* 0x040fe20000f24270 */
[----:B------:R-:W-:Y:S01]  /*5d90*/  @P3 STG.E.U16 desc[UR36][R6.64+0xb2], R71 ;  /* 0x0000b24706003986 */ /* 0x000fe2000c101524 */
[C---:B------:R-:W-:Y:S02]  /*5da0*/  ISETP.GT.AND P2, PT, R0.reuse, 0x8, P0 ;  /* 0x000000080000780c */ /* 0x040fe40000744270 */
[C---:B------:R-:W-:Y:S01]  /*5db0*/  ISETP.GT.AND P0, PT, R3.reuse, 0x69, PT ;  /* 0x000000690300780c */ /* 0x040fe20003f04270 */
[----:B------:R-:W-:Y:S01]  /*5dc0*/  @P4 STG.E.U16 desc[UR36][R4.64+0xc0], R72 ;  /* 0x0000c04804004986 */ /* 0x000fe2000c101524 */
[----:B------:R-:W-:Y:S02]  /*5dd0*/  ISETP.GT.AND P4, PT, R3, 0x68, PT ;  /* 0x000000680300780c */ /* 0x000fe40003f84270 */
[----:B------:R-:W-:Y:S01]  /*5de0*/  F2FP.BF16.F32.PACK_AB R74, RZ, R74 ;  /* 0x0000004aff4a723e */ /* 0x000fe200000010ff */
[----:B------:R-:W-:Y:S01]  /*5df0*/  @P5 STG.E.U16 desc[UR36][R4.64+0xc2], R73 ;  /* 0x0000c24904005986 */ /* 0x000fe2000c101524 */
[----:B------:R-:W-:-:S02]  /*5e00*/  ISETP.GT.AND P5, PT, R0, RZ, P4 ;  /* 0x000000ff0000720c */ /* 0x000fc400027a4270 */
[C---:B------:R-:W-:Y:S01]  /*5e10*/  ISETP.GT.AND P3, PT, R0.reuse, RZ, P0 ;  /* 0x000000ff0000720c */ /* 0x040fe20000764270 */
[----:B------:R-:W-:Y:S01]  /*5e20*/  @P1 STG.E.U16 desc[UR36][R6.64+0xc0], R74 ;  /* 0x0000c04a06001986 */ /* 0x000fe2000c101524 */
[----:B------:R-:W-:Y:S02]  /*5e30*/  F2FP.BF16.F32.PACK_AB R75, RZ, R75 ;  /* 0x0000004bff4b723e */ /* 0x000fe400000010ff */
[----:B------:R-:W-:Y:S02]  /*5e40*/  F2FP.BF16.F32.PACK_AB R76, RZ, R76 ;  /* 0x0000004cff4c723e */ /* 0x000fe400000010ff */
[C---:B------:R-:W-:Y:S01]  /*5e50*/  ISETP.GT.AND P4, PT, R0.reuse, 0x8, P4 ;  /* 0x000000080000780c */ /* 0x040fe20002784270 */
[----:B------:R-:W-:Y:S01]  /*5e60*/  @P2 STG.E.U16 desc[UR36][R6.64+0xc2], R75 ;  /* 0x0000c24b06002986 */ /* 0x000fe2000c101524 */
[----:B------:R-:W-:Y:S02]  /*5e70*/  F2FP.BF16.F32.PACK_AB R77, RZ, R77 ;  /* 0x0000004dff4d723e */ /* 0x000fe400000010ff */
[----:B------:R-:W-:Y:S01]  /*5e80*/  ISETP.GT.AND P2, PT, R3, 0x71, PT ;  /* 0x000000710300780c */ /* 0x000fe20003f44270 */
[----:B------:R-:W-:Y:S01]  /*5e90*/  @P5 STG.E.U16 desc[UR36][R4.64+0xd0], R76 ;  /* 0x0000d04c04005986 */ /* 0x000fe2000c101524 */
[----:B------:R-:W-:-:S02]  /*5ea0*/  ISETP.GT.AND P5, PT, R0, 0x8, P0 ;  /* 0x000000080000780c */ /* 0x000fc400007a4270 */
[C---:B------:R-:W-:Y:S01]  /*5eb0*/  ISETP.GT.AND P1, PT, R3.reuse, 0x78, PT ;  /* 0x000000780300780c */ /* 0x040fe20003f24270 */
[----:B------:R-:W-:Y:S01]  /*5ec0*/  @P3 STG.E.U16 desc[UR36][R4.64+0xd2], R77 ;  /* 0x0000d24d04003986 */ /* 0x000fe2000c101524 */
[C---:B------:R-:W-:Y:S02]  /*5ed0*/  ISETP.GT.AND P3, PT, R3.reuse, 0x70, PT ;  /* 0x000000700300780c */ /* 0x040fe40003f64270 */
[----:B------:R-:W-:Y:S01]  /*5ee0*/  ISETP.GT.AND P0, PT, R3, 0x79, PT ;  /* 0x000000790300780c */ /* 0x000fe20003f04270 */
[----:B------:R-:W-:Y:S01]  /*5ef0*/  @P4 IMAD.MOV.U32 R2, RZ, RZ, R6 ;  /* 0x000000ffff024224 */ /* 0x000fe200078e0006 */
[----:B------:R-:W-:Y:S01]  /*5f00*/  F2FP.BF16.F32.PACK_AB R78, RZ, R78 ;  /* 0x0000004eff4e723e */ /* 0x000fe200000010ff */
[----:B------:R-:W-:Y:S01]  /*5f10*/  @P4 IMAD.MOV.U32 R3, RZ, RZ, R7 ;  /* 0x000000ffff034224 */ /* 0x000fe200078e0007 */
[----:B------:R-:W-:Y:S02]  /*5f20*/  F2FP.BF16.F32.PACK_AB R79, RZ, R79 ;  /* 0x0000004fff4f723e */ /* 0x000fe400000010ff */
[----:B------:R-:W-:-:S02]  /*5f30*/  F2FP.BF16.F32.PACK_AB R80, RZ, R80 ;  /* 0x00000050ff50723e */ /* 0x000fc400000010ff */
[----:B------:R0:W-:Y:S01]  /*5f40*/  @P4 STG.E.U16 desc[UR36][R2.64+0xd0], R78 ;  /* 0x0000d04e02004986 */ /* 0x0001e2000c101524 */
[C---:B------:R-:W-:Y:S02]  /*5f50*/  ISETP.GT.AND P4, PT, R0.reuse, RZ, P2 ;  /* 0x000000ff0000720c */ /* 0x040fe40001784270 */
[----:B------:R-:W-:Y:S02]  /*5f60*/  F2FP.BF16.F32.PACK_AB R81, RZ, R81 ;  /* 0x00000051ff51723e */ /* 0x000fe400000010ff */
[----:B------:R-:W-:Y:S02]  /*5f70*/  ISETP.GT.AND P2, PT, R0, 0x8, P2 ;  /* 0x000000080000780c */ /* 0x000fe40001744270 */
[----:B------:R-:W-:Y:S02]  /*5f80*/  F2FP.BF16.F32.PACK_AB R82, RZ, R82 ;  /* 0x00000052ff52723e */ /* 0x000fe400000010ff */
[----:B------:R-:W-:Y:S02]  /*5f90*/  F2FP.BF16.F32.PACK_AB R83, RZ, R83 ;  /* 0x00000053ff53723e */ /* 0x000fe400000010ff */
[----:B------:R-:W-:Y:S01]  /*5fa0*/  F2FP.BF16.F32.PACK_AB R84, RZ, R84 ;  /* 0x00000054ff54723e */ /* 0x000fe200000010ff */
[----:B0-----:R-:W-:Y:S01]  /*5fb0*/  @P5 IMAD.MOV.U32 R2, RZ, RZ, R6 ;  /* 0x000000ffff025224 */ /* 0x001fe200078e0006 */
[----:B------:R-:W-:Y:S01]  /*5fc0*/  F2FP.BF16.F32.PACK_AB R85, RZ, R85 ;  /* 0x00000055ff55723e */ /* 0x000fe200000010ff */
[----:B------:R-:W-:Y:S01]  /*5fd0*/  @P5 IMAD.MOV.U32 R3, RZ, RZ, R7 ;  /* 0x000000ffff035224 */ /* 0x000fe200078e0007 */
[----:B------:R-:W-:-:S02]  /*5fe0*/  F2FP.BF16.F32.PACK_AB R86, RZ, R86 ;  /* 0x00000056ff56723e */ /* 0x000fc400000010ff */
[----:B------:R-:W-:Y:S02]  /*5ff0*/  F2FP.BF16.F32.PACK_AB R87, RZ, R87 ;  /* 0x00000057ff57723e */ /* 0x000fe400000010ff */
[----:B------:R0:W-:Y:S01]  /*6000*/  @P5 STG.E.U16 desc[UR36][R2.64+0xd2], R79 ;  /* 0x0000d24f02005986 */ /* 0x0001e2000c101524 */
[C---:B------:R-:W-:Y:S02]  /*6010*/  ISETP.GT.AND P5, PT, R0.reuse, RZ, P3 ;  /* 0x000000ff0000720c */ /* 0x040fe40001fa4270 */
[----:B------:R-:W-:-:S11]  /*6020*/  ISETP.GT.AND P3, PT, R0, 0x8, P3 ;  /* 0x000000080000780c */ /* 0x000fd60001f64270 */
[----:B0-----:R-:W-:Y:S02]  /*6030*/  @P5 IMAD.MOV.U32 R2, RZ, RZ, R4 ;  /* 0x000000ffff025224 */ /* 0x001fe400078e0004 */
[----:B------:R-:W-:-:S05]  /*6040*/  @P5 IMAD.MOV.U32 R3, RZ, RZ, R5 ;  /* 0x000000ffff035224 */ /* 0x000fca00078e0005 */
[----:B------:R0:W-:Y:S01]  /*6050*/  @P5 STG.E.U16 desc[UR36][R2.64+0xe0], R80 ;  /* 0x0000e05002005986 */ /* 0x0001e2000c101524 */
[C---:B------:R-:W-:Y:S02]  /*6060*/  ISETP.GT.AND P5, PT, R0.reuse, RZ, P0 ;  /* 0x000000ff0000720c */ /* 0x040fe400007a4270 */
[----:B------:R-:W-:Y:S01]  /*6070*/  ISETP.GT.AND P0, PT, R0, 0x8, P0 ;  /* 0x000000080000780c */ /* 0x000fe20000704270 */
[----:B0-----:R-:W-:Y:S02]  /*6080*/  @P4 IMAD.MOV.U32 R2, RZ, RZ, R4 ;  /* 0x000000ffff024224 */ /* 0x001fe400078e0004 */
[----:B------:R-:W-:-:S05]  /*6090*/  @P4 IMAD.MOV.U32 R3, RZ, RZ, R5 ;  /* 0x000000ffff034224 */ /* 0x000fca00078e0005 */
[----:B------:R0:W-:Y:S01]  /*60a0*/  @P4 STG.E.U16 desc[UR36][R2.64+0xe2], R81 ;  /* 0x0000e25102004986 */ /* 0x0001e2000c101524 */
[C---:B------:R-:W-:Y:S02]  /*60b0*/  ISETP.GT.AND P4, PT, R0.reuse, RZ, P1 ;  /* 0x000000ff0000720c */ /* 0x040fe40000f84270 */
[----:B------:R-:W-:Y:S01]  /*60c0*/  ISETP.GT.AND P1, PT, R0, 0x8, P1 ;  /* 0x000000080000780c */ /* 0x000fe20000f24270 */
[----:B0-----:R-:W-:Y:S02]  /*60d0*/  @P3 IMAD.MOV.U32 R2, RZ, RZ, R6 ;  /* 0x000000ffff023224 */ /* 0x001fe400078e0006 */
[----:B------:R-:W-:-:S05]  /*60e0*/  @P3 IMAD.MOV.U32 R3, RZ, RZ, R7 ;  /* 0x000000ffff033224 */ /* 0x000fca00078e0007 */
[----:B------:R0:W-:Y:S02]  /*60f0*/  @P3 STG.E.U16 desc[UR36][R2.64+0xe0], R82 ;  /* 0x0000e05202003986 */ /* 0x0001e4000c101524 */
[----:B0-----:R-:W-:Y:S02]  /*6100*/  @P2 IMAD.MOV.U32 R2, RZ, RZ, R6 ;  /* 0x000000ffff022224 */ /* 0x001fe400078e0006 */
[----:B------:R-:W-:-:S05]  /*6110*/  @P2 IMAD.MOV.U32 R3, RZ, RZ, R7 ;  /* 0x000000ffff032224 */ /* 0x000fca00078e0007 */
[----:B------:R0:W-:Y:S02]  /*6120*/  @P2 STG.E.U16 desc[UR36][R2.64+0xe2], R83 ;  /* 0x0000e25302002986 */ /* 0x0001e4000c101524 */
[----:B0-----:R-:W-:Y:S02]  /*6130*/  @P4 IMAD.MOV.U32 R2, RZ, RZ, R4 ;  /* 0x000000ffff024224 */ /* 0x001fe400078e0004 */
[----:B------:R-:W-:-:S05]  /*6140*/  @P4 IMAD.MOV.U32 R3, RZ, RZ, R5 ;  /* 0x000000ffff034224 */ /* 0x000fca00078e0005 */
[----:B------:R0:W-:Y:S04]  /*6150*/  @P4 STG.E.U16 desc[UR36][R2.64+0xf0], R84 ;  /* 0x0000f05402004986 */ /* 0x0001e8000c101524 */
[----:B------:R1:W-:Y:S01]  /*6160*/  @P5 STG.E.U16 desc[UR36][R4.64+0xf2], R85 ;  /* 0x0000f25504005986 */ /* 0x0003e2000c101524 */
[----:B0-----:R-:W-:Y:S02]  /*6170*/  @P1 IMAD.MOV.U32 R2, RZ, RZ, R6 ;  /* 0x000000ffff021224 */ /* 0x001fe400078e0006 */
[----:B------:R-:W-:-:S05]  /*6180*/  @P1 IMAD.MOV.U32 R3, RZ, RZ, R7 ;  /* 0x000000ffff031224 */ /* 0x000fca00078e0007 */
[----:B------:R1:W-:Y:S04]  /*6190*/  @P1 STG.E.U16 desc[UR36][R2.64+0xf0], R86 ;  /* 0x0000f05602001986 */ /* 0x0003e8000c101524 */
[----:B------:R1:W-:Y:S02]  /*61a0*/  @P0 STG.E.U16 desc[UR36][R6.64+0xf2], R87 ;  /* 0x0000f25706000986 */ /* 0x0003e4000c101524 */
.L_x_162:
[----:B------:R-:W-:Y:S05]  /*61b0*/  BSYNC B0 ;  /* 0x0000000000007941 */ /* 0x000fea0003800000 */
.L_x_36:
[----:B01----:R-:W2:Y:S01]  /*61c0*/  LDL.64 R2, [R1] ;  /* 0x0000000001027983 */ /* 0x003ea20000100a00 */
[----:B------:R-:W-:Y:S01]  /*61d0*/  ULDC.64 UR4, c[0x0][0x650] ;  /* 0x0001940000047ab9 */ /* 0x000fe20000000a00 */
[----:B------:R0:W-:Y:S01]  /*61e0*/  SYNCS.ARRIVE.TRANS64.A1T0 RZ, [R98+UR47], RZ ;  /* 0x000000ff62ff79a7 */ /* 0x0001e2000810002f */
[----:B------:R-:W-:Y:S01]  /*61f0*/  PRMT R0, RZ, 0x7610, R0 ;  /* 0x00007610ff007816 */ /* 0x000fe20000000000 */
[----:B-----5:R-:W-:Y:S02]  /*6200*/  IMAD.MOV.U32 R19, RZ, RZ, -0x1 ;  /* 0xffffffffff137424 */ /* 0x020fe400078e00ff */
[----:B------:R-:W-:Y:S01]  /*6210*/  IMAD.MOV.U32 R22, RZ, RZ, -0x1 ;  /* 0xffffffffff167424 */ /* 0x000fe200078e00ff */
[----:B--2---:R-:W-:-:S04]  /*6220*/  LEA R18, P0, R2, R18, 0x1 ;  /* 0x0000001202127211 */ /* 0x004fc800078008ff */
[----:B------:R-:W-:Y:S01]  /*6230*/  LEA.HI.X R17, R2, R17, R23, 0x1, P0 ;  /* 0x0000001102117211 */ /* 0x000fe200000f0c17 */
[----:B------:R-:W-:Y:S01]  /*6240*/  IMAD.MOV.U32 R2, RZ, RZ, -0x1 ;  /* 0xffffffffff027424 */ /* 0x000fe200078e00ff */
[----:B------:R-:W-:-:S04]  /*6250*/  ISETP.GE.U32.AND P0, PT, R18, UR4, PT ;  /* 0x0000000412007c0c */ /* 0x000fc8000bf06070 */
[----:B------:R-:W-:-:S13]  /*6260*/  ISETP.GE.U32.AND.EX P0, PT, R17, UR5, PT, P0 ;  /* 0x0000000511007c0c */ /* 0x000fda000bf06100 */
[----:B0-----:R-:W-:Y:S05]  /*6270*/  @P0 BRA `(.L_x_163) ;  /* 0x0000000400700947 */ /* 0x001fea0003800000 */
[----:B------:R-:W0:Y:S01]  /*6280*/  S2R R10, SR_CTAID.X ;  /* 0x00000000000a7919 */ /* 0x000e220000002500 */
[----:B------:R-:W1:Y:S01]  /*6290*/  LDC.64 R8, c[0x0][0x628] ;  /* 0x00018a00ff087b82 */ /* 0x000e620000000a00 */
[----:B------:R-:W-:Y:S01]  /*62a0*/  ULDC UR4, c[0x0][0x150] ;  /* 0x0000540000047ab9 */ /* 0x000fe20000000800 */
[----:B---34-:R-:W-:Y:S01]  /*62b0*/  IMAD.MOV.U32 R6, RZ, RZ, R18 ;  /* 0x000000ffff067224 */ /* 0x018fe200078e0012 */
[----:B------:R-:W2:Y:S01]  /*62c0*/  S2R R20, SR_CTAID.Y ;  /* 0x0000000000147919 */ /* 0x000ea20000002600 */
[----:B------:R-:W-:-:S04]  /*62d0*/  IMAD.MOV.U32 R7, RZ, RZ, R17 ;  /* 0x000000ffff077224 */ /* 0x000fc800078e0011 */
[----:B------:R-:W3:Y:S08]  /*62e0*/  LDC R15, c[0x0][0x144] ;  /* 0x00005100ff0f7b82 */ /* 0x000ef00000000800 */
[----:B------:R-:W4:Y:S08]  /*62f0*/  LDC R0, c[0x0][0x630] ;  /* 0x00018c00ff007b82 */ /* 0x000f300000000800 */
[----:B------:R-:W2:Y:S01]  /*6300*/  LDC.64 R12, c[0x0][0x620] ;  /* 0x00018800ff0c7b82 */ /* 0x000ea20000000a00 */
[----:B-1----:R-:W-:-:S04]  /*6310*/  ISETP.NE.U32.AND P0, PT, R8, RZ, PT ;  /* 0x000000ff0800720c */ /* 0x002fc80003f05070 */
[----:B------:R-:W-:Y:S02]  /*6320*/  ISETP.NE.AND.EX P0, PT, R9, RZ, PT, P0 ;  /* 0x000000ff0900720c */ /* 0x000fe40003f05300 */
[----:B0-----:R-:W-:-:S05]  /*6330*/  I2FP.F32.U32 R2, R10 ;  /* 0x0000000a00027245 */ /* 0x001fca0000201000 */
[----:B------:R-:W-:-:S04]  /*6340*/  FMUL R2, R2, UR4 ;  /* 0x0000000402027c20 */ /* 0x000fc80008400000 */
[----:B------:R0:W1:Y:S02]  /*6350*/  F2I.U32.TRUNC.NTZ R14, R2 ;  /* 0x00000002000e7305 */ /* 0x000064000020f000 */
[----:B---34-:R-:W-:Y:S05]  /*6360*/  @!P0 BRA `(.L_x_164) ;  /* 0x0000000000288947 */ /* 0x018fea0003800000 */
[----:B------:R-:W3:Y:S02]  /*6370*/  LDC R3, c[0x0][0x634] ;  /* 0x00018d00ff037b82 */ /* 0x000ee40000000800 */
[----:B---3--:R-:W-:-:S05]  /*6380*/  IADD3 R7, P0, R18, R3, RZ ;  /* 0x0000000312077210 */ /* 0x008fca0007f1e0ff */
[----:B------:R-:W-:-:S04]  /*6390*/  IMAD.X R11, RZ, RZ, R17, P0 ;  /* 0x000000ffff0b7224 */ /* 0x000fc800000e0611 */
[----:B0-----:R-:W-:-:S04]  /*63a0*/  IMAD.WIDE.U32 R2, R11, R8, RZ ;  /* 0x000000080b027225 */ /* 0x001fc800078e00ff */
[----:B------:R-:W-:-:S04]  /*63b0*/  IMAD.WIDE.U32 R4, P0, R7, R9, R2 ;  /* 0x0000000907047225 */ /* 0x000fc80007800002 */
[----:B------:R-:W-:-:S04]  /*63c0*/  IMAD.WIDE.U32 R2, R7, R8, RZ ;  /* 0x0000000807027225 */ /* 0x000fc800078e00ff */
[----:B------:R-:W-:Y:S01]  /*63d0*/  IMAD.X R7, RZ, RZ, RZ, P0 ;  /* 0x000000ffff077224 */ /* 0x000fe200000e06ff */
[----:B------:R-:W-:Y:S01]  /*63e0*/  IADD3 RZ, P0, R3, R4, RZ ;  /* 0x0000000403ff7210 */ /* 0x000fe20007f1e0ff */
[----:B------:R-:W-:-:S04]  /*63f0*/  IMAD.MOV.U32 R6, RZ, RZ, R5 ;  /* 0x000000ffff067224 */ /* 0x000fc800078e0005 */
[----:B------:R-:W-:-:S08]  /*6400*/  IMAD.WIDE.U32.X R6, R11, R9, R6, P0 ;  /* 0x000000090b067225 */ /* 0x000fd000000e0406 */
.L_x_164:
[----:B------:R-:W3:Y:S01]  /*6410*/  LDC.64 R26, c[0x0][0x640] ;  /* 0x00019000ff1a7b82 */ /* 0x000ee20000000a00 */
[-C--:B------:R-:W-:Y:S01]  /*6420*/  SHF.R.U64 R11, R6, R0.reuse, R7 ;  /* 0x00000000060b7219 */ /* 0x080fe20000001207 */
[----:B------:R-:W-:Y:S01]  /*6430*/  IMAD.MOV.U32 R19, RZ, RZ, R17 ;  /* 0x000000ffff137224 */ /* 0x000fe200078e0011 */
[----:B------:R-:W-:Y:S01]  /*6440*/  SHF.R.U32.HI R0, RZ, R0, R7 ;  /* 0x00000000ff007219 */ /* 0x000fe20000011607 */
[----:B-1----:R-:W-:Y:S01]  /*6450*/  IMAD.MOV R14, RZ, RZ, -R14 ;  /* 0x000000ffff0e7224 */ /* 0x002fe200078e0a0e */
[----:B------:R-:W-:Y:S01]  /*6460*/  IADD3 R5, P0, RZ, -R11, RZ ;  /* 0x8000000bff057210 */ /* 0x000fe20007f1e0ff */
[----:B------:R-:W-:Y:S01]  /*6470*/  ULDC UR4, c[0x0][0x154] ;  /* 0x0000550000047ab9 */ /* 0x000fe20000000800 */
[----:B------:R-:W-:Y:S01]  /*6480*/  IMAD.MOV.U32 R7, RZ, RZ, 0x1 ;  /* 0x00000001ff077424 */ /* 0x000fe200078e00ff */
[----:B------:R-:W1:Y:S01]  /*6490*/  LDC R4, c[0x0][0x618] ;  /* 0x00018600ff047b82 */ /* 0x000e620000000800 */
[----:B------:R-:W-:Y:S02]  /*64a0*/  IMAD R22, R15, R14, R10 ;  /* 0x0000000e0f167224 */ /* 0x000fe400078e020a */
[----:B------:R-:W-:-:S04]  /*64b0*/  IMAD.X R3, RZ, RZ, ~R0, P0 ;  /* 0x000000ffff037224 */ /* 0x000fc800000e0e00 */
[-C--:B--2---:R-:W-:Y:S01]  /*64c0*/  IMAD R0, R3, R12.reuse, RZ ;  /* 0x0000000c03007224 */ /* 0x084fe200078e02ff */
[----:B------:R-:W2:Y:S01]  /*64d0*/  LDC R6, c[0x0][0x608] ;  /* 0x00018200ff067b82 */ /* 0x000ea20000000800 */
[----:B0-----:R-:W-:-:S04]  /*64e0*/  IMAD.WIDE.U32 R2, R5, R12, R18 ;  /* 0x0000000c05027225 */ /* 0x001fc800078e0012 */
[----:B------:R-:W-:Y:S01]  /*64f0*/  IMAD R5, R5, R13, R0 ;  /* 0x0000000d05057224 */ /* 0x000fe200078e0200 */
[----:B------:R-:W-:Y:S02]  /*6500*/  I2FP.F32.U32 R0, R20 ;  /* 0x0000001400007245 */ /* 0x000fe40000201000 */
[----:B------:R-:W0:Y:S01]  /*6510*/  LDC R24, c[0x0][0x658] ;  /* 0x00019600ff187b82 */ /* 0x000e220000000800 */
[----:B------:R-:W-:Y:S01]  /*6520*/  IMAD.IADD R3, R3, 0x1, R5 ;  /* 0x0000000103037824 */ /* 0x000fe200078e0205 */
[----:B---3--:R-:W-:Y:S01]  /*6530*/  ISETP.NE.U32.AND P0, PT, R26, RZ, PT ;  /* 0x000000ff1a00720c */ /* 0x008fe20003f05070 */
[----:B------:R-:W-:Y:S01]  /*6540*/  FMUL R0, R0, UR4 ;  /* 0x0000000400007c20 */ /* 0x000fe20008400000 */
[----:B------:R-:W-:Y:S02]  /*6550*/  IMAD.MOV.U32 R5, RZ, RZ, -0x1 ;  /* 0xffffffffff057424 */ /* 0x000fe400078e00ff */
[----:B------:R-:W-:Y:S01]  /*6560*/  ISETP.NE.AND.EX P0, PT, R27, RZ, PT, P0 ;  /* 0x000000ff1b00720c */ /* 0x000fe20003f05300 */
[----:B------:R3:W4:Y:S01]  /*6570*/  F2I.U32.TRUNC.NTZ R12, R0 ;  /* 0x00000000000c7305 */ /* 0x000722000020f000 */
[----:B------:R-:W3:Y:S01]  /*6580*/  LDC R15, c[0x0][0x148] ;  /* 0x00005200ff0f7b82 */ /* 0x000ee20000000800 */
[----:B-1----:R-:W-:-:S02]  /*6590*/  SHF.R.U64 R10, R2, R4, R3 ;  /* 0x00000004020a7219 */ /* 0x002fc40000001203 */
[----:B------:R-:W-:-:S05]  /*65a0*/  SHF.R.U32.HI R3, RZ, R4, R3 ;  /* 0x00000004ff037219 */ /* 0x000fca0000011603 */
[----:B------:R-:W1:Y:S01]  /*65b0*/  LDC R14, c[0x0][0x600] ;  /* 0x00018000ff0e7b82 */ /* 0x000e620000000800 */
[-CC-:B--2---:R-:W-:Y:S02]  /*65c0*/  SHF.R.U64 R8, R10, R6.reuse, R3.reuse ;  /* 0x000000060a087219 */ /* 0x184fe40000001203 */
[----:B------:R-:W-:-:S05]  /*65d0*/  SHF.R.U32.HI R3, RZ, R6, R3 ;  /* 0x00000006ff037219 */ /* 0x000fca0000011603 */
[----:B------:R-:W2:Y:S01]  /*65e0*/  LDC R21, c[0x0][0x648] ;  /* 0x00019200ff157b82 */ /* 0x000ea20000000800 */
[-CC-:B0-----:R-:W-:Y:S02]  /*65f0*/  SHF.R.U64 R13, R8, R24.reuse, R3.reuse ;  /* 0x00000018080d7219 */ /* 0x181fe40000001203 */
[-C--:B------:R-:W-:Y:S02]  /*6600*/  SHF.L.U32 R5, R5, R24.reuse, RZ ;  /* 0x0000001805057219 */ /* 0x080fe400000006ff */
[-C--:B------:R-:W-:Y:S01]  /*6610*/  SHF.R.U32.HI R3, RZ, R24.reuse, R3 ;  /* 0x00000018ff037219 */ /* 0x080fe20000011603 */
[----:B------:R-:W-:Y:S01]  /*6620*/  IMAD.MOV.U32 R2, RZ, RZ, R13 ;  /* 0x000000ffff027224 */ /* 0x000fe200078e000d */
[----:B------:R-:W-:Y:S01]  /*6630*/  SHF.L.U32 R24, R7, R24, RZ ;  /* 0x0000001807187219 */ /* 0x000fe200000006ff */
[----:B------:R-:W0:Y:S01]  /*6640*/  LDC R25, c[0x0][0x638] ;  /* 0x00018e00ff197b82 */ /* 0x000e220000000800 */
[----:B------:R-:W-:-:S07]  /*6650*/  LOP3.LUT R19, RZ, R5, RZ, 0x33, !PT ;  /* 0x00000005ff137212 */ /* 0x000fce00078e33ff */
[----:B------:R-:W0:Y:S01]  /*6660*/  LDC R28, c[0x0][0x610] ;  /* 0x00018400ff1c7b82 */ /* 0x000e220000000800 */
[----:B----4-:R-:W-:Y:S05]  /*6670*/  @!P0 BRA `(.L_x_165) ;  /* 0x0000000000288947 */ /* 0x010fea0003800000 */
[----:B---3--:R-:W3:Y:S02]  /*6680*/  LDC R0, c[0x0][0x64c] ;  /* 0x00019300ff007b82 */ /* 0x008ee40000000800 */
[----:B---3--:R-:W-:-:S05]  /*6690*/  IADD3 R7, P0, R13, R0, RZ ;  /* 0x000000000d077210 */ /* 0x008fca0007f1e0ff */
        /* <DEDUP_REMOVED lines=8> */
.L_x_165:
[----:B------:R-:W4:Y:S01]  /*6720*/  LDC R4, c[0x0][0x65c] ;  /* 0x00019700ff047b82 */ /* 0x000f220000000800 */
[----:B--23--:R-:W-:Y:S01]  /*6730*/  SHF.R.U64 R0, R2, R21, R3 ;  /* 0x0000001502007219 */ /* 0x00cfe20000001203 */
[----:B-1----:R-:W-:Y:S01]  /*6740*/  VIADD R3, R14, 0xffffffff ;  /* 0xffffffff0e037836 */ /* 0x002fe20000000000 */
[----:B------:R-:W-:Y:S01]  /*6750*/  LOP3.LUT R19, R8, R19, RZ, 0xc0, !PT ;  /* 0x0000001308137212 */ /* 0x000fe200078ec0ff */
[----:B------:R-:W-:Y:S02]  /*6760*/  IMAD.MOV R12, RZ, RZ, -R12 ;  /* 0x000000ffff0c7224 */ /* 0x000fe400078e0a0c */
[----:B------:R-:W-:Y:S01]  /*6770*/  IMAD.MOV R2, RZ, RZ, -R0 ;  /* 0x000000ffff027224 */ /* 0x000fe200078e0a00 */
[----:B------:R-:W-:Y:S01]  /*6780*/  LOP3.LUT R3, R10, R3, RZ, 0xc0, !PT ;  /* 0x000000030a037212 */ /* 0x000fe200078ec0ff */
[----:B------:R-:W-:Y:S02]  /*6790*/  IMAD R19, R24, R0, R19 ;  /* 0x0000000018137224 */ /* 0x000fe400078e0213 */
[----:B0-----:R-:W-:-:S04]  /*67a0*/  IMAD R0, R2, R25, R13 ;  /* 0x0000001902007224 */ /* 0x001fc800078e020d */
[----:B------:R-:W-:Y:S01]  /*67b0*/  IMAD R2, R0, R14, R3 ;  /* 0x0000000e00027224 */ /* 0x000fe200078e0203 */
[----:B----4-:R-:W-:Y:S01]  /*67c0*/  ISETP.NE.AND P0, PT, R4, 0x1, PT ;  /* 0x000000010400780c */ /* 0x010fe20003f05270 */
[----:B------:R-:W-:-:S05]  /*67d0*/  IMAD.MOV.U32 R4, RZ, RZ, 0x1 ;  /* 0x00000001ff047424 */ /* 0x000fca00078e00ff */
[----:B------:R-:W-:-:S07]  /*67e0*/  PRMT R0, R4, 0x7610, R0 ;  /* 0x0000761004007816 */ /* 0x000fce0000000000 */
[----:B------:R-:W-:-:S04]  /*67f0*/  @P0 IMAD R22, R15, R12, R20 ;  /* 0x0000000c0f160224 */ /* 0x000fc800078e0214 */
[----:B------:R-:W-:-:S05]  /*6800*/  IMAD R19, R19, R28, R22 ;  /* 0x0000001c13137224 */ /* 0x000fca00078e0216 */
[----:B------:R-:W-:Y:S02]  /*6810*/  SEL R22, R2, R19, !P0 ;  /* 0x0000001302167207 */ /* 0x000fe40004000000 */
[----:B------:R-:W-:Y:S01]  /*6820*/  SEL R19, R19, R2, !P0 ;  /* 0x0000000213137207 */ /* 0x000fe20004000000 */
[----:B------:R-:W-:-:S07]  /*6830*/  IMAD.MOV.U32 R2, RZ, RZ, R11 ;  /* 0x000000ffff027224 */ /* 0x000fce00078e000b */
.L_x_163:
[----:B------:R-:W-:Y:S02]  /*6840*/  LOP3.LUT P0, RZ, R0, 0xff, RZ, 0xc0, !PT ;  /* 0x000000ff00ff7812 */ /* 0x000fe4000780c0ff */
[----:B------:R-:W-:-:S11]  /*6850*/  LOP3.LUT R103, R103, 0x1, RZ, 0x3c, !PT ;  /* 0x0000000167677812 */ /* 0x000fd600078e3cff */
[----:B------:R-:W-:Y:S05]  /*6860*/  @P0 BRA `(.L_x_166) ;  /* 0xffffffac00b00947 */ /* 0x000fea000383ffff */
[----:B------:R-:W-:Y:S05]  /*6870*/  EXIT ;  /* 0x000000000000794d */ /* 0x000fea0003800000 */
.L_x_17:
[----:B------:R-:W-:-:S08]  /*6880*/  ISETP.NE.AND P0, PT, R5, RZ, PT ;  /* 0x000000ff0500720c */ /* 0x000fd00003f05270 */
[----:B0-----:R-:W0:-:S00]  /*6890*/  USETMAXREG.DEALLOC.CTAPOOL 0x28 ;  /* 0x00000028000079c8 */ /* 0x001e0000080e0500 */
[----:B------:R-:W-:Y:S05]  /*68a0*/  @P0 EXIT ;  /* 0x000000000000094d */ /* 0x000fea0003800000 */
[----:B0-----:R-:W-:Y:S01]  /*68b0*/  LOP3.LUT P0, RZ, R8, 0xff, RZ, 0xc0, !PT ;  /* 0x000000ff08ff7812 */ /* 0x001fe2000780c0ff */
[----:B------:R-:W-:Y:S02]  /*68c0*/  IMAD.MOV.U32 R0, RZ, RZ, 0x1 ;  /* 0x00000001ff007424 */ /* 0x000fe400078e00ff */
[----:B------:R-:W-:-:S10]  /*68d0*/  IMAD.MOV.U32 R7, RZ, RZ, RZ ;  /* 0x000000ffff077224 */ /* 0x000fd400078e00ff */
[----:B------:R-:W-:Y:S05]  /*68e0*/  @!P0 BRA `(.L_x_167) ;  /* 0x0000000c00388947 */ /* 0x000fea0003800000 */
[----:B------:R-:W0:Y:S01]  /*68f0*/  S2R R9, SR_CgaCtaId ;  /* 0x0000000000097919 */ /* 0x000e220000008800 */
[----:B------:R-:W-:Y:S01]  /*6900*/  LOP3.LUT P0, RZ, R4, 0x1f, RZ, 0xc0, !PT ;  /* 0x0000001f04ff7812 */ /* 0x000fe2000780c0ff */
[----:B------:R-:W-:Y:S01]  /*6910*/  ULDC UR5, c[0x0][0x658] ;  /* 0x0001960000057ab9 */ /* 0x000fe20000000800 */
[----:B------:R-:W-:Y:S01]  /*6920*/  UMOV UR6, 0xffffffff ;  /* 0xffffffff00067882 */ /* 0x000fe20000000000 */
[----:B------:R-:W-:Y:S01]  /*6930*/  BSSY B0, `(.L_x_167) ;  /* 0x00000c9000007945 */ /* 0x000fe20003800000 */
[----:B------:R-:W-:Y:S01]  /*6940*/  USHF.L.U32 UR6, UR6, UR5, URZ ;  /* 0x0000000506067299 */ /* 0x000fe2000800063f */
[C---:B------:R-:W-:Y:S01]  /*6950*/  ISETP.NE.AND P2, PT, R3.reuse, RZ, PT ;  /* 0x000000ff0300720c */ /* 0x040fe20003f45270 */
[----:B------:R-:W-:Y:S01]  /*6960*/  IMAD.MOV.U32 R8, RZ, RZ, 0x1 ;  /* 0x00000001ff087424 */ /* 0x000fe200078e00ff */
[----:B------:R-:W-:Y:S01]  /*6970*/  ISETP.NE.OR P0, PT, R3, RZ, !P0 ;  /* 0x000000ff0300720c */ /* 0x000fe20004705670 */
[----:B------:R-:W-:Y:S01]  /*6980*/  IMAD.MOV.U32 R0, RZ, RZ, 0x1 ;  /* 0x00000001ff007424 */ /* 0x000fe200078e00ff */
[----:B------:R-:W-:Y:S01]  /*6990*/  LOP3.LUT R6, R16, 0x2, RZ, 0xfc, !PT ;  /* 0x0000000210067812 */ /* 0x000fe200078efcff */
[----:B------:R-:W-:Y:S01]  /*69a0*/  IMAD.MOV.U32 R7, RZ, RZ, RZ ;  /* 0x000000ffff077224 */ /* 0x000fe200078e00ff */
[----:B------:R-:W-:Y:S01]  /*69b0*/  ULDC UR4, c[0x0][0x600] ;  /* 0x0001800000047ab9 */ /* 0x000fe20000000800 */
[----:B------:R-:W-:Y:S01]  /*69c0*/  UMOV UR7, 0x1 ;  /* 0x0000000100077882 */ /* 0x000fe20000000000 */
[----:B------:R-:W-:-:S02]  /*69d0*/  UIADD3 UR19, UR40, 0x1, URZ ;  /* 0x0000000128137890 */ /* 0x000fc4000fffe03f */
[----:B------:R-:W-:Y:S02]  /*69e0*/  UIADD3 UR15, UR4, -0x1, URZ ;  /* 0xffffffff040f7890 */ /* 0x000fe4000fffe03f */
[----:B------:R-:W-:Y:S02]  /*69f0*/  USHF.L.U32 UR17, UR7, UR5, URZ ;  /* 0x0000000507117299 */ /* 0x000fe4000800063f */
[----:B------:R-:W-:Y:S01]  /*6a00*/  ULOP3.LUT UR16, URZ, UR6, URZ, 0x33, !UPT ;  /* 0x000000063f107292 */ /* 0x000fe2000f8e333f */
[----:B------:R-:W-:Y:S01]  /*6a10*/  ULDC.64 UR20, c[0x0][0x198] ;  /* 0x0000660000147ab9 */ /* 0x000fe20000000a00 */
[C---:B0-----:R-:W-:Y:S02]  /*6a20*/  IMAD.SHL.U32 R10, R9.reuse, 0x40, RZ ;  /* 0x00000040090a7824 */ /* 0x041fe400078e00ff */
[----:B------:R-:W-:-:S03]  /*6a30*/  IMAD.SHL.U32 R9, R9, 0x800, RZ ;  /* 0x0000080009097824 */ /* 0x000fc600078e00ff */
[----:B------:R-:W-:-:S07]  /*6a40*/  LOP3.LUT R10, R10, 0x40, RZ, 0xc0, !PT ;  /* 0x000000400a0a7812 */ /* 0x000fce00078ec0ff */
.L_x_179:
[----:B------:R-:W-:-:S03]  /*6a50*/  UMOV UR4, 0xffffffff ;  /* 0xffffffff00047882 */ /* 0x000fc60000000000 */
[----:B------:R-:W-:Y:S05]  /*6a60*/  BRA.DIV UR4, `(.L_x_168) ;  /* 0x0000001204107947 */ /* 0x000fea000b800000 */
[----:B------:R-:W-:-:S13]  /*6a70*/  ELECT P6, URZ, PT ;  /* 0x00000000003f782f */ /* 0x000fda00038c0000 */
.L_x_193:
[----:B------:R-:W0:Y:S01]  /*6a80*/  LDC R3, c[0x0][0x28c] ;  /* 0x0000a300ff037b82 */ /* 0x000e220000000800 */
[----:B------:R-:W-:Y:S01]  /*6a90*/  BSSY B1, `(.L_x_169) ;  /* 0x0000039000017945 */ /* 0x000fe20003800000 */
[----:B0-----:R-:W-:-:S13]  /*6aa0*/  ISETP.LT.OR P6, PT, R3, 0x1, !P6 ;  /* 0x000000010300780c */ /* 0x001fda00077c1670 */
[----:B------:R-:W-:Y:S05]  /*6ab0*/  @P6 BRA `(.L_x_170) ;  /* 0x0000000000d86947 */ /* 0x000fea0003800000 */
[----:B------:R-:W-:Y:S02]  /*6ac0*/  IMAD R22, R22, 0x80, R10 ;  /* 0x0000008016167824 */ /* 0x000fe400078e020a */
[----:B------:R-:W-:Y:S02]  /*6ad0*/  IMAD.SHL.U32 R19, R19, 0x40, RZ ;  /* 0x0000004013137824 */ /* 0x000fe400078e00ff */
[----:B------:R-:W-:Y:S02]  /*6ae0*/  IMAD.MOV.U32 R15, RZ, RZ, RZ ;  /* 0x000000ffff0f7224 */ /* 0x000fe400078e00ff */
[----:B------:R-:W-:Y:S02]  /*6af0*/  IMAD.U32 R20, RZ, RZ, UR19 ;  /* 0x00000013ff147e24 */ /* 0x000fe4000f8e00ff */
[----:B------:R-:W-:Y:S02]  /*6b00*/  IMAD.MOV.U32 R3, RZ, RZ, R0 ;  /* 0x000000ffff037224 */ /* 0x000fe400078e0000 */
[----:B------:R-:W-:-:S07]  /*6b10*/  IMAD.MOV.U32 R4, RZ, RZ, R7 ;  /* 0x000000ffff047224 */ /* 0x000fce00078e0007 */
.L_x_174:
[----:B------:R-:W0:Y:S01]  /*6b20*/  S2R R12, SR_CgaCtaId ;  /* 0x00000000000c7919 */ /* 0x000e220000008800 */
[----:B------:R-:W-:Y:S01]  /*6b30*/  MOV R5, 0x400 ;  /* 0x0000040000057802 */ /* 0x000fe20000000f00 */
[----:B------:R-:W1:Y:S03]  /*6b40*/  @!P2 LDC R11, c[0x0][0x500] ;  /* 0x00014000ff0bab82 */ /* 0x000e660000000800 */
[----:B0-----:R-:W-:Y:S02]  /*6b50*/  LEA R13, R12, R5, 0x18 ;  /* 0x000000050c0d7211 */ /* 0x001fe400078ec0ff */
[----:B------:R-:W-:-:S03]  /*6b60*/  SHF.L.U32 R5, R3, 0x1f, RZ ;  /* 0x0000001f03057819 */ /* 0x000fc600000006ff */
[----:B------:R-:W-:-:S04]  /*6b70*/  IMAD R14, R4, 0x8, R13 ;  /* 0x00000008040e7824 */ /* 0x000fc800078e020d */
[----:B------:R-:W0:Y:S02]  /*6b80*/  SYNCS.PHASECHK.TRANS64.TRYWAIT P1, [R14+URZ+0x28], R5 ;  /* 0x000028050e0075a7 */ /* 0x000e24000802017f */
[----:B01----:R-:W-:Y:S05]  /*6b90*/  @!P1 BRA `(.L_x_171) ;  /* 0x0000000c00e49947 */ /* 0x003fea0003800000 */
.L_x_194:
[----:B0-----:R-:W-:Y:S01]  /*6ba0*/  PRMT R5, R6, 0x9910, RZ ;  /* 0x0000991006057816 */ /* 0x001fe200000000ff */
[----:B------:R0:W-:Y:S03]  /*6bb0*/  @!P2 SYNCS.ARRIVE.TRANS64 RZ, [R14+URZ], R11 ;  /* 0x0000000b0effa9a7 */ /* 0x0001e6000800003f */
[----:B------:R-:W-:-:S13]  /*6bc0*/  ISETP.NE.AND P1, PT, R5, 0x2, PT ;  /* 0x000000020500780c */ /* 0x000fda0003f25270 */
[----:B0-----:R-:W-:Y:S05]  /*6bd0*/  @P1 BRA `(.L_x_172) ;  /* 0x0000000000041947 */ /* 0x001fea0003800000 */
[----:B------:R-:W-:Y:S01]  /*6be0*/  BPT.TRAP 0x1 ;  /* 0x000000040000795c */ /* 0x000fe20000300000 */
.L_x_172:
[----:B------:R-:W-:Y:S05]  /*6bf0*/  @P0 BRA `(.L_x_173) ;  /* 0x0000000000040947 */ /* 0x000fea0003800000 */
[----:B------:R-:W-:Y:S01]  /*6c00*/  BPT.TRAP 0x1 ;  /* 0x000000040000795c */ /* 0x000fe20000300000 */
.L_x_173:
[----:B------:R-:W-:Y:S01]  /*6c10*/  IMAD.SHL.U32 R12, R4, 0x1000, RZ ;  /* 0x00001000040c7824 */ /* 0x000fe200078e00ff */
[----:B------:R-:W-:Y:S01]  /*6c20*/  R2UR UR9, R14 ;  /* 0x000000000e0972ca */ /* 0x000fe200000e0000 */
[----:B------:R-:W-:Y:S01]  /*6c30*/  VIADD R20, R20, 0xffffffff ;  /* 0xffffffff14147836 */ /* 0x000fe20000000000 */
[----:B------:R-:W-:Y:S01]  /*6c40*/  R2UR UR11, R19 ;  /* 0x00000000130b72ca */ /* 0x000fe200000e0000 */
[----:B------:R-:W-:Y:S01]  /*6c50*/  UIADD3 UR4, UP0, UR20, 0xf0, URZ ;  /* 0x000000f014047890 */ /* 0x000fe2000ff1e03f */
[----:B------:R-:W-:Y:S01]  /*6c60*/  LOP3.LUT R5, R12, 0x800, R9, 0xf8, !PT ;  /* 0x000008000c057812 */ /* 0x000fe200078ef809 */
[----:B------:R-:W-:Y:S01]  /*6c70*/  UIADD3 UR22, UP1, UR20, 0x1f0, URZ ;  /* 0x000001f014167890 */ /* 0x000fe2000ff3e03f */
[----:B------:R-:W-:Y:S01]  /*6c80*/  IADD3 R12, R13, 0x180, R12 ;  /* 0x000001800d0c7810 */ /* 0x000fe20007ffe00c */
[----:B------:R-:W-:Y:S01]  /*6c90*/  UIADD3.X UR5, URZ, UR21, URZ, UP0, !UPT ;  /* 0x000000153f057290 */ /* 0x000fe200087fe43f */
[----:B------:R-:W-:Y:S01]  /*6ca0*/  R2UR UR10, R15 ;  /* 0x000000000f0a72ca */ /* 0x000fe200000e0000 */
[----:B------:R-:W-:Y:S01]  /*6cb0*/  IMAD R5, R5, 0x2, R13 ;  /* 0x0000000205057824 */ /* 0x000fe200078e020d */
[----:B------:R-:W-:Y:S01]  /*6cc0*/  R2UR UR13, R12 ;  /* 0x000000000c0d72ca */ /* 0x000fe200000e0000 */
[----:B------:R-:W-:Y:S01]  /*6cd0*/  VIADD R4, R4, 0x1 ;  /* 0x0000000104047836 */ /* 0x000fe20000000000 */
[----:B------:R-:W-:Y:S01]  /*6ce0*/  R2UR UR12, R2 ;  /* 0x00000000020c72ca */ /* 0x000fe200000e0000 */
[----:B------:R-:W-:Y:S01]  /*6cf0*/  UIADD3.X UR23, URZ, UR21, URZ, UP1, !UPT ;  /* 0x000000153f177290 */ /* 0x000fe20008ffe43f */
[----:B------:R-:W-:Y:S01]  /*6d00*/  R2UR UR8, R5 ;  /* 0x00000000050872ca */ /* 0x000fe200000e0000 */
[----:B------:R-:W-:Y:S01]  /*6d10*/  UMOV UR6, 0x0 ;  /* 0x0000000000067882 */ /* 0x000fe20000000000 */
[----:B------:R-:W-:Y:S01]  /*6d20*/  R2UR UR18, R22 ;  /* 0x00000000161272ca */ /* 0x000fe200000e0000 */
[----:B------:R-:W-:Y:S01]  /*6d30*/  UMOV UR7, 0x10000000 ;  /* 0x1000000000077882 */ /* 0x000fe20000000000 */
[----:B------:R-:W-:Y:S01]  /*6d40*/  ISETP.GT.AND P3, PT, R20, 0x1, PT ;  /* 0x000000011400780c */ /* 0x000fe20003f64270 */
[----:B------:R-:W-:Y:S01]  /*6d50*/  UMOV UR24, 0x30000 ;  /* 0x0003000000187882 */ /* 0x000fe20000000000 */
[----:B------:R-:W-:Y:S01]  /*6d60*/  ISETP.NE.AND P1, PT, R4, 0x5, PT ;  /* 0x000000050400780c */ /* 0x000fe20003f25270 */
[----:B------:R-:W-:-:S03]  /*6d70*/  VIADD R15, R15, 0x20 ;  /* 0x000000200f0f7836 */ /* 0x000fc60000000000 */
[----:B------:R-:W-:Y:S02]  /*6d80*/  SEL R12, RZ, 0x1, P1 ;  /* 0x00000001ff0c7807 */ /* 0x000fe40000800000 */
[----:B------:R-:W-:Y:S01]  /*6d90*/  SEL R4, R4, RZ, P1 ;  /* 0x000000ff04047207 */ /* 0x000fe20000800000 */
[----:B------:R-:W-:Y:S01]  /*6da0*/  UIADD3 UR14, UR8, 0x5180, URZ ;  /* 0x00005180080e7890 */ /* 0x000fe2000fffe03f */
[----:B------:R-:W-:Y:S02]  /*6db0*/  LOP3.LUT R3, R3, R12, RZ, 0x3c, !PT ;  /* 0x0000000c03037212 */ /* 0x000fe400078e3cff */
[----:B------:R-:W-:Y:S02]  /*6dc0*/  UMOV UR8, UR13 ;  /* 0x0000000d00087c82 */ /* 0x000fe40008000000 */
[----:B------:R0:W-:Y:S02]  /*6dd0*/  UTMALDG.3D [UR8], [UR4], desc[UR6] ;  /* 0x00000608040075b4 */ /* 0x0001e40008011000 */
[----:B0-----:R-:W-:Y:S01]  /*6de0*/  UMOV UR8, UR14 ;  /* 0x0000000e00087c82 */ /* 0x001fe20008000000 */
[----:B------:R-:W-:-:S02]  /*6df0*/  UMOV UR11, UR18 ;  /* 0x00000012000b7c82 */ /* 0x000fc40008000000 */
[----:B------:R0:W-:Y:S02]  /*6e00*/  UTMALDG.3D.MULTICAST [UR8], [UR22], UR24, desc[UR6] ;  /* 0x00000608160073b4 */ /* 0x0001e40008011818 */
[----:B0-----:R-:W-:Y:S05]  /*6e10*/  @P3 BRA `(.L_x_174) ;  /* 0xfffffffc00403947 */ /* 0x001fea000383ffff */
.L_x_170:
[----:B------:R-:W-:Y:S05]  /*6e20*/  BSYNC B1 ;  /* 0x0000000000017941 */ /* 0x000fea0003800000 */
.L_x_169:
[----:B------:R-:W2:Y:S01]  /*6e30*/  LDL.64 R12, [R1] ;  /* 0x00000000010c7983 */ /* 0x000ea20000100a00 */
[----:B------:R-:W-:Y:S01]  /*6e40*/  LOP3.LUT P4, RZ, R8, 0xff, RZ, 0xc0, !PT ;  /* 0x000000ff08ff7812 */ /* 0x000fe2000788c0ff */
[----:B------:R-:W-:Y:S01]  /*6e50*/  VIADD R4, R7, UR40 ;  /* 0x0000002807047c36 */ /* 0x000fe20008000000 */
[----:B------:R-:W-:Y:S01]  /*6e60*/  ULDC.64 UR4, c[0x0][0x650] ;  /* 0x0001940000047ab9 */ /* 0x000fe20000000a00 */
[----:B------:R-:W-:Y:S01]  /*6e70*/  IMAD.U32 R7, RZ, RZ, UR40 ;  /* 0x00000028ff077e24 */ /* 0x000fe2000f8e00ff */
[----:B------:R-:W-:Y:S01]  /*6e80*/  UISETP.GE.U32.AND UP0, UPT, UR40, 0x5, UPT ;  /* 0x000000052800788c */ /* 0x000fe2000bf06070 */
[----:B------:R-:W-:Y:S01]  /*6e90*/  BSSY B1, `(.L_x_175) ;  /* 0x0000070000017945 */ /* 0x000fe20003800000 */
[----:B------:R-:W-:Y:S01]  /*6ea0*/  ISETP.GT.U32.AND P1, PT, R4, 0x4, PT ;  /* 0x000000040400780c */ /* 0x000fe20003f24070 */
[----:B------:R-:W-:Y:S01]  /*6eb0*/  IMAD.MOV.U32 R19, RZ, RZ, -0x1 ;  /* 0xffffffffff137424 */ /* 0x000fe200078e00ff */
[----:B------:R-:W-:Y:S01]  /*6ec0*/  PRMT R8, RZ, 0x7610, R8 ;  /* 0x00007610ff087816 */ /* 0x000fe20000000008 */
[----:B------:R-:W-:Y:S01]  /*6ed0*/  IMAD.MOV.U32 R22, RZ, RZ, -0x1 ;  /* 0xffffffffff167424 */ /* 0x000fe200078e00ff */
[----:B------:R-:W-:-:S02]  /*6ee0*/  ISETP.LT.U32.AND P1, PT, R7, 0x5, P1 ;  /* 0x000000050700780c */ /* 0x000fc40000f21070 */
[----:B------:R-:W-:Y:S01]  /*6ef0*/  PLOP3.LUT P3, PT, PT, PT, UP0, 0x80, 0x0 ;  /* 0x000000000000781c */ /* 0x000fe20003f6f008 */
[----:B------:R-:W0:Y:S01]  /*6f00*/  @P4 S2R R3, SR_CgaCtaId ;  /* 0x0000000000034919 */ /* 0x000e220000008800 */
[----:B------:R-:W-:-:S04]  /*6f10*/  @P4 MOV R2, 0x400 ;  /* 0x0000040000024802 */ /* 0x000fc80000000f00 */
[----:B0-----:R-:W-:Y:S01]  /*6f20*/  @P4 LEA R5, R3, R2, 0x18 ;  /* 0x0000000203054211 */ /* 0x001fe200078ec0ff */
[----:B------:R-:W-:-:S03]  /*6f30*/  IMAD.WIDE.U32 R2, R4, -0x33333333, RZ ;  /* 0xcccccccd04027825 */ /* 0x000fc600078e00ff */
[----:B------:R0:W-:Y:S01]  /*6f40*/  @P4 SYNCS.ARRIVE.TRANS64.A1T0 RZ, [R5+URZ+0x88], RZ ;  /* 0x000088ff05ff49a7 */ /* 0x0001e2000810003f */
[----:B------:R-:W-:Y:S01]  /*6f50*/  IMAD.MOV.U32 R2, RZ, RZ, -0x1 ;  /* 0xffffffffff027424 */ /* 0x000fe200078e00ff */
[----:B0-----:R-:W-:Y:S02]  /*6f60*/  SHF.R.U32.HI R5, RZ, 0x2, R3 ;  /* 0x00000002ff057819 */ /* 0x001fe40000011603 */
[----:B------:R-:W-:-:S03]  /*6f70*/  SEL R3, RZ, 0x1, !P1 ;  /* 0x00000001ff037807 */ /* 0x000fc60004800000 */
[----:B------:R-:W-:Y:S01]  /*6f80*/  IMAD R7, R5, -0x5, R4 ;  /* 0xfffffffb05077824 */ /* 0x000fe200078e0204 */
[----:B------:R-:W-:Y:S02]  /*6f90*/  LOP3.LUT R0, R0, R3, RZ, 0x3c, !PT ;  /* 0x0000000300007212 */ /* 0x000fe400078e3cff */
[----:B------:R-:W-:Y:S02]  /*6fa0*/  PRMT R3, RZ, 0x7610, R3 ;  /* 0x00007610ff037816 */ /* 0x000fe40000000003 */
[----:B------:R-:W-:Y:S02]  /*6fb0*/  @P3 LOP3.LUT R0, R0, 0x1, R5, 0x78, !PT ;  /* 0x0000000100003812 */ /* 0x000fe400078e7805 */
[----:B--2---:R-:W-:-:S04]  /*6fc0*/  IADD3 R18, P4, R18, R12, RZ ;  /* 0x0000000c12127210 */ /* 0x004fc80007f9e0ff */
[----:B------:R-:W-:Y:S01]  /*6fd0*/  ISETP.GE.U32.AND P1, PT, R18, UR4, PT ;  /* 0x0000000412007c0c */ /* 0x000fe2000bf26070 */
[----:B------:R-:W-:-:S05]  /*6fe0*/  IMAD.X R17, R17, 0x1, R23, P4 ;  /* 0x0000000111117824 */ /* 0x000fca00020e0617 */
[----:B------:R-:W-:-:S13]  /*6ff0*/  ISETP.GE.U32.AND.EX P1, PT, R17, UR5, PT, P1 ;  /* 0x0000000511007c0c */ /* 0x000fda000bf26110 */
[----:B------:R-:W-:Y:S05]  /*7000*/  @P1 BRA `(.L_x_176) ;  /* 0x0000000400601947 */ /* 0x000fea0003800000 */
[----:B------:R-:W0:Y:S01]  /*7010*/  S2R R12, SR_CTAID.X ;  /* 0x00000000000c7919 */ /* 0x000e220000002500 */
[----:B------:R-:W-:Y:S01]  /*7020*/  ULDC.64 UR4, c[0x0][0x628] ;  /* 0x00018a0000047ab9 */ /* 0x000fe20000000a00 */
[----:B------:R-:W-:Y:S01]  /*7030*/  ULDC UR7, c[0x0][0x630] ;  /* 0x00018c0000077ab9 */ /* 0x000fe20000000800 */
[----:B------:R-:W-:Y:S01]  /*7040*/  ISETP.NE.U32.AND P1, PT, RZ, UR4, PT ;  /* 0x00000004ff007c0c */ /* 0x000fe2000bf25070 */
[----:B------:R-:W1:Y:S01]  /*7050*/  S2R R13, SR_CTAID.Y ;  /* 0x00000000000d7919 */ /* 0x000e620000002600 */
[----:B------:R-:W-:Y:S01]  /*7060*/  ULDC UR8, c[0x0][0x150] ;  /* 0x0000540000087ab9 */ /* 0x000fe20000000800 */
[----:B------:R-:W-:Y:S01]  /*7070*/  IMAD.MOV.U32 R2, RZ, RZ, R18 ;  /* 0x000000ffff027224 */ /* 0x000fe200078e0012 */
[----:B------:R-:W-:Y:S01]  /*7080*/  ISETP.NE.AND.EX P1, PT, RZ, UR5, PT, P1 ;  /* 0x00000005ff007c0c */ /* 0x000fe2000bf25310 */
[----:B------:R-:W-:Y:S01]  /*7090*/  IMAD.MOV.U32 R3, RZ, RZ, R17 ;  /* 0x000000ffff037224 */ /* 0x000fe200078e0011 */
[----:B0-----:R-:W-:-:S11]  /*70a0*/  I2FP.F32.U32 R14, R12 ;  /* 0x0000000c000e7245 */ /* 0x001fd60000201000 */
[----:B------:R-:W-:Y:S05]  /*70b0*/  @!P1 BRA `(.L_x_177) ;  /* 0x0000000000289947 */ /* 0x000fea0003800000 */
[----:B------:R-:W-:Y:S02]  /*70c0*/  ULDC UR6, c[0x0][0x634] ;  /* 0x00018d0000067ab9 */ /* 0x000fe40000000800 */
[----:B------:R-:W-:-:S05]  /*70d0*/  IADD3 R3, P1, R18, UR6, RZ ;  /* 0x0000000612037c10 */ /* 0x000fca000ff3e0ff */
[----:B------:R-:W-:-:S04]  /*70e0*/  IMAD.X R11, RZ, RZ, R17, P1 ;  /* 0x000000ffff0b7224 */ /* 0x000fc800008e0611 */
[----:B------:R-:W-:-:S04]  /*70f0*/  IMAD.WIDE.U32 R4, R11, UR4, RZ ;  /* 0x000000040b047c25 */ /* 0x000fc8000f8e00ff */
[----:B------:R-:W-:-:S04]  /*7100*/  IMAD.WIDE.U32 R4, P1, R3, UR5, R4 ;  /* 0x0000000503047c25 */ /* 0x000fc8000f820004 */
[----:B------:R-:W-:-:S04]  /*7110*/  IMAD.WIDE.U32 R2, R3, UR4, RZ ;  /* 0x0000000403027c25 */ /* 0x000fc8000f8e00ff */
[----:B------:R-:W-:Y:S01]  /*7120*/  IMAD.MOV.U32 R2, RZ, RZ, R5 ;  /* 0x000000ffff027224 */ /* 0x000fe200078e0005 */
[----:B------:R-:W-:Y:S01]  /*7130*/  IADD3 RZ, P3, R3, R4, RZ ;  /* 0x0000000403ff7210 */ /* 0x000fe20007f7e0ff */
[----:B------:R-:W-:-:S04]  /*7140*/  IMAD.X R3, RZ, RZ, RZ, P1 ;  /* 0x000000ffff037224 */ /* 0x000fc800008e06ff */
[----:B------:R-:W-:-:S08]  /*7150*/  IMAD.WIDE.U32.X R2, R11, UR5, R2, P3 ;  /* 0x000000050b027c25 */ /* 0x000fd000098e0402 */
.L_x_177:
[----:B------:R-:W0:Y:S01]  /*7160*/  LDC R21, c[0x0][0x65c] ;  /* 0x00019700ff157b82 */ /* 0x000e220000000800 */
[--C-:B------:R-:W-:Y:S01]  /*7170*/  SHF.R.U64 R11, R2, UR7, R3.reuse ;  /* 0x00000007020b7c19 */ /* 0x100fe20008001203 */
[----:B------:R-:W-:Y:S01]  /*7180*/  FMUL R14, R14, UR8 ;  /* 0x000000080e0e7c20 */ /* 0x000fe20008400000 */
[----:B------:R-:W-:Y:S01]  /*7190*/  SHF.R.U32.HI R2, RZ, UR7, R3 ;  /* 0x00000007ff027c19 */ /* 0x000fe20008011603 */
[----:B------:R-:W-:Y:S01]  /*71a0*/  ULDC UR6, c[0x0][0x154] ;  /* 0x0000550000067ab9 */ /* 0x000fe20000000800 */
[----:B------:R-:W-:Y:S01]  /*71b0*/  IADD3 R15, P1, RZ, -R11, RZ ;  /* 0x8000000bff0f7210 */ /* 0x000fe20007f3e0ff */
[----:B------:R-:W-:Y:S01]  /*71c0*/  ULDC.64 UR4, c[0x0][0x620] ;  /* 0x0001880000047ab9 */ /* 0x000fe20000000a00 */
[----:B-1----:R-:W-:Y:S01]  /*71d0*/  I2FP.F32.U32 R3, R13 ;  /* 0x0000000d00037245 */ /* 0x002fe20000201000 */
[----:B------:R-:W1:Y:S01]  /*71e0*/  LDC R19, c[0x0][0x144] ;  /* 0x00005100ff137b82 */ /* 0x000e620000000800 */
[----:B------:R-:W2:Y:S01]  /*71f0*/  F2I.U32.TRUNC.NTZ R14, R14 ;  /* 0x0000000e000e7305 */ /* 0x000ea2000020f000 */
[----:B------:R-:W-:-:S02]  /*7200*/  IMAD.X R2, RZ, RZ, ~R2, P1 ;  /* 0x000000ffff027224 */ /* 0x000fc400008e0e02 */
[----:B------:R-:W-:Y:S01]  /*7210*/  FMUL R4, R3, UR6 ;  /* 0x0000000603047c20 */ /* 0x000fe20008400000 */
[----:B------:R-:W-:Y:S01]  /*7220*/  IMAD.MOV.U32 R3, RZ, RZ, R17 ;  /* 0x000000ffff037224 */ /* 0x000fe200078e0011 */
[----:B------:R-:W-:Y:S01]  /*7230*/  ULDC.64 UR6, c[0x0][0x640] ;  /* 0x0001900000067ab9 */ /* 0x000fe20000000a00 */
[----:B------:R-:W-:Y:S01]  /*7240*/  IMAD R2, R2, UR4, RZ ;  /* 0x0000000402027c24 */ /* 0x000fe2000f8e02ff */
[----:B------:R-:W3:Y:S01]  /*7250*/  LDC R20, c[0x0][0x148] ;  /* 0x00005200ff147b82 */ /* 0x000ee20000000800 */
[----:B------:R-:W-:Y:S01]  /*7260*/  ISETP.NE.U32.AND P1, PT, RZ, UR6, PT ;  /* 0x00000006ff007c0c */ /* 0x000fe2000bf25070 */
[----:B------:R-:W4:Y:S01]  /*7270*/  F2I.U32.TRUNC.NTZ R4, R4 ;  /* 0x0000000400047305 */ /* 0x000f22000020f000 */
[----:B------:R-:W-:Y:S02]  /*7280*/  IMAD R5, R15, UR5, R2 ;  /* 0x000000050f057c24 */ /* 0x000fe4000f8e0202 */
[----:B------:R-:W-:Y:S01]  /*7290*/  IMAD.MOV.U32 R2, RZ, RZ, R18 ;  /* 0x000000ffff027224 */ /* 0x000fe200078e0012 */
[----:B------:R-:W-:-:S02]  /*72a0*/  ISETP.NE.AND.EX P1, PT, RZ, UR7, PT, P1 ;  /* 0x00000007ff007c0c */ /* 0x000fc4000bf25310 */
[----:B0-----:R-:W-:Y:S01]  /*72b0*/  ISETP.NE.AND P4, PT, R21, 0x1, PT ;  /* 0x000000011500780c */ /* 0x001fe20003f85270 */
[----:B------:R-:W-:Y:S01]  /*72c0*/  IMAD.WIDE.U32 R2, R15, UR4, R2 ;  /* 0x000000040f027c25 */ /* 0x000fe2000f8e0002 */
[----:B------:R-:W-:-:S03]  /*72d0*/  ULDC UR4, c[0x0][0x618] ;  /* 0x0001860000047ab9 */ /* 0x000fc60000000800 */
[----:B--2---:R-:W-:Y:S02]  /*72e0*/  IMAD.MOV R14, RZ, RZ, -R14 ;  /* 0x000000ffff0e7224 */ /* 0x004fe400078e0a0e */
[----:B------:R-:W-:Y:S02]  /*72f0*/  IMAD.IADD R3, R3, 0x1, R5 ;  /* 0x0000000103037824 */ /* 0x000fe400078e0205 */
[----:B-1----:R-:W-:-:S03]  /*7300*/  IMAD R12, R19, R14, R12 ;  /* 0x0000000e130c7224 */ /* 0x002fc600078e020c */
[--C-:B------:R-:W-:Y:S01]  /*7310*/  SHF.R.U64 R14, R2, UR4, R3.reuse ;  /* 0x00000004020e7c19 */ /* 0x100fe20008001203 */
[----:B----4-:R-:W-:Y:S01]  /*7320*/  IMAD.MOV R2, RZ, RZ, -R4 ;  /* 0x000000ffff027224 */ /* 0x010fe200078e0a04 */
[----:B------:R-:W-:Y:S01]  /*7330*/  SHF.R.U32.HI R3, RZ, UR4, R3 ;  /* 0x00000004ff037c19 */ /* 0x000fe20008011603 */
[----:B------:R-:W-:Y:S02]  /*7340*/  ULDC UR4, c[0x0][0x608] ;  /* 0x0001820000047ab9 */ /* 0x000fe40000000800 */
[----:B---3--:R-:W-:Y:S01]  /*7350*/  @P4 IMAD R12, R20, R2, R13 ;  /* 0x00000002140c4224 */ /* 0x008fe200078e020d */
[--C-:B------:R-:W-:Y:S02]  /*7360*/  SHF.R.U64 R19, R14, UR4, R3.reuse ;  /* 0x000000040e137c19 */ /* 0x100fe40008001203 */
[----:B------:R-:W-:Y:S01]  /*7370*/  SHF.R.U32.HI R2, RZ, UR4, R3 ;  /* 0x00000004ff027c19 */ /* 0x000fe20008011603 */
[----:B------:R-:W-:-:S03]  /*7380*/  ULDC UR4, c[0x0][0x658] ;  /* 0x0001960000047ab9 */ /* 0x000fc60000000800 */
[--C-:B------:R-:W-:Y:S02]  /*7390*/  SHF.R.U64 R13, R19, UR4, R2.reuse ;  /* 0x00000004130d7c19 */ /* 0x100fe40008001202 */
[----:B------:R-:W-:-:S03]  /*73a0*/  SHF.R.U32.HI R2, RZ, UR4, R2 ;  /* 0x00000004ff027c19 */ /* 0x000fc60008011602 */
[----:B------:R-:W-:Y:S02]  /*73b0*/  IMAD.MOV.U32 R4, RZ, RZ, R13 ;  /* 0x000000ffff047224 */ /* 0x000fe400078e000d */
[----:B------:R-:W-:Y:S01]  /*73c0*/  IMAD.MOV.U32 R3, RZ, RZ, R2 ;  /* 0x000000ffff037224 */ /* 0x000fe200078e0002 */
[----:B------:R-:W-:Y:S06]  /*73d0*/  @!P1 BRA `(.L_x_178) ;  /* 0x00000000002c9947 */ /* 0x000fec0003800000 */
        /* <DEDUP_REMOVED lines=9> */
[----:B------:R-:W-:-:S04]  /*7470*/  IMAD.WIDE.U32.X R2, R15, UR7, R2, P3 ;  /* 0x000000070f027c25 */ /* 0x000fc800098e0402 */
[----:B------:R-:W-:-:S07]  /*7480*/  IMAD.MOV.U32 R4, RZ, RZ, R2 ;  /* 0x000000ffff047224 */ /* 0x000fce00078e0002 */
.L_x_178:
[----:B------:R-:W-:Y:S01]  /*7490*/  ULDC UR4, c[0x0][0x648] ;  /* 0x0001920000047ab9 */ /* 0x000fe20000000800 */
[----:B------:R-:W-:Y:S01]  /*74a0*/  LOP3.LUT R2, R19, UR16, RZ, 0xc0, !PT ;  /* 0x0000001013027c12 */ /* 0x000fe2000f8ec0ff */
[----:B------:R-:W-:Y:S01]  /*74b0*/  ULDC UR5, c[0x0][0x610] ;  /* 0x0001840000057ab9 */ /* 0x000fe20000000800 */
[----:B------:R-:W-:Y:S01]  /*74c0*/  SHF.R.U64 R3, R4, UR4, R3 ;  /* 0x0000000404037c19 */ /* 0x000fe20008001203 */
[----:B------:R-:W-:Y:S01]  /*74d0*/  ULDC UR4, c[0x0][0x638] ;  /* 0x00018e0000047ab9 */ /* 0x000fe20000000800 */
[----:B------:R-:W-:-:S03]  /*74e0*/  LOP3.LUT R14, R14, UR15, RZ, 0xc0, !PT ;  /* 0x0000000f0e0e7c12 */ /* 0x000fc6000f8ec0ff */
[----:B------:R-:W-:Y:S02]  /*74f0*/  IMAD.MOV R4, RZ, RZ, -R3 ;  /* 0x000000ffff047224 */ /* 0x000fe400078e0a03 */
[----:B------:R-:W-:Y:S02]  /*7500*/  IMAD R3, R3, UR17, R2 ;  /* 0x0000001103037c24 */ /* 0x000fe4000f8e0202 */
[----:B------:R-:W-:Y:S01]  /*7510*/  IMAD R13, R4, UR4, R13 ;  /* 0x00000004040d7c24 */ /* 0x000fe2000f8e020d */
[----:B------:R-:W-:Y:S01]  /*7520*/  ULDC UR4, c[0x0][0x600] ;  /* 0x0001800000047ab9 */ /* 0x000fe20000000800 */
[----:B------:R-:W-:Y:S02]  /*7530*/  IMAD R12, R3, UR5, R12 ;  /* 0x00000005030c7c24 */ /* 0x000fe4000f8e020c */
[----:B------:R-:W-:Y:S02]  /*7540*/  IMAD R13, R13, UR4, R14 ;  /* 0x000000040d0d7c24 */ /* 0x000fe4000f8e020e */
[----:B------:R-:W-:-:S02]  /*7550*/  IMAD.MOV.U32 R3, RZ, RZ, 0x1 ;  /* 0x00000001ff037424 */ /* 0x000fc400078e00ff */
[----:B------:R-:W-:Y:S01]  /*7560*/  IMAD.MOV.U32 R2, RZ, RZ, R11 ;  /* 0x000000ffff027224 */ /* 0x000fe200078e000b */
[----:B------:R-:W-:Y:S02]  /*7570*/  SEL R22, R13, R12, !P4 ;  /* 0x0000000c0d167207 */ /* 0x000fe40006000000 */
[----:B------:R-:W-:-:S07]  /*7580*/  SEL R19, R12, R13, !P4 ;  /* 0x0000000d0c137207 */ /* 0x000fce0006000000 */
.L_x_176:
[----:B------:R-:W-:Y:S05]  /*7590*/  BSYNC B1 ;  /* 0x0000000000017941 */ /* 0x000fea0003800000 */
.L_x_175:
[----:B------:R-:W-:-:S13]  /*75a0*/  LOP3.LUT P1, RZ, R3, 0xff, RZ, 0xc0, !PT ;  /* 0x000000ff03ff7812 */ /* 0x000fda000782c0ff */
[----:B------:R-:W-:Y:S05]  /*75b0*/  @P1 BRA `(.L_x_179) ;  /* 0xfffffff400241947 */ /* 0x000fea000383ffff */
[----:B------:R-:W-:Y:S05]  /*75c0*/  BSYNC B0 ;  /* 0x0000000000007941 */ /* 0x000fea0003800000 */
.L_x_167:
[----:B------:R-:W-:-:S03]  /*75d0*/  UMOV UR4, 0xffffffff ;  /* 0xffffffff00047882 */ /* 0x000fc60000000000 */
[----:B------:R-:W-:Y:S05]  /*75e0*/  BRA.DIV UR4, `(.L_x_180) ;  /* 0x0000000604647947 */ /* 0x000fea000b800000 */
[----:B------:R-:W-:-:S13]  /*75f0*/  ELECT P6, URZ, PT ;  /* 0x00000000003f782f */ /* 0x000fda00038c0000 */
.L_x_197:
[----:B------:R-:W-:Y:S04]  /*7600*/  BSSY B0, `(.L_x_181) ;  /* 0x0000034000007945 */ /* 0x000fe80003800000 */
[----:B------:R-:W-:Y:S05]  /*7610*/  @!P6 BRA `(.L_x_182) ;  /* 0x0000000000c8e947 */ /* 0x000fea0003800000 */
[----:B------:R-:W-:-:S04]  /*7620*/  LOP3.LUT R16, R16, 0x2, RZ, 0xfc, !PT ;  /* 0x0000000210107812 */ /* 0x000fc800078efcff */
[----:B------:R-:W-:-:S13]  /*7630*/  ISETP.NE.AND P0, PT, R16, 0x3, PT ;  /* 0x000000031000780c */ /* 0x000fda0003f05270 */
[----:B------:R-:W-:Y:S05]  /*7640*/  @!P0 BRA `(.L_x_183) ;  /* 0x0000000000048947 */ /* 0x000fea0003800000 */
[----:B------:R-:W-:Y:S01]  /*7650*/  BPT.TRAP 0x1 ;  /* 0x000000040000795c */ /* 0x000fe20000300000 */
.L_x_183:
[----:B------:R-:W0:Y:S01]  /*7660*/  S2R R3, SR_CgaCtaId ;  /* 0x0000000000037919 */ /* 0x000e220000008800 */
[----:B------:R-:W-:Y:S02]  /*7670*/  MOV R2, 0x400 ;  /* 0x0000040000027802 */ /* 0x000fe40000000f00 */
[----:B------:R-:W-:Y:S02]  /*7680*/  SHF.L.U32 R4, R0, 0x1f, RZ ;  /* 0x0000001f00047819 */ /* 0x000fe400000006ff */
[----:B0-----:R-:W-:-:S05]  /*7690*/  LEA R2, R3, R2, 0x18 ;  /* 0x0000000203027211 */ /* 0x001fca00078ec0ff */
[----:B------:R-:W-:-:S04]  /*76a0*/  VIADD R2, R2, 0x28 ;  /* 0x0000002802027836 */ /* 0x000fc80000000000 */
[C---:B------:R-:W-:Y:S02]  /*76b0*/  IMAD R9, R7.reuse, 0x8, R2 ;  /* 0x0000000807097824 */ /* 0x040fe400078e0202 */
[----:B------:R-:W-:Y:S02]  /*76c0*/  VIADD R7, R7, 0x1 ;  /* 0x0000000107077836 */ /* 0x000fe40000000000 */
[----:B------:R-:W0:Y:S03]  /*76d0*/  SYNCS.PHASECHK.TRANS64.TRYWAIT P0, [R9+URZ], R4 ;  /* 0x00000004090075a7 */ /* 0x000e26000800017f */
[----:B------:R-:W-:-:S04]  /*76e0*/  ISETP.NE.AND P1, PT, R7, 0x5, PT ;  /* 0x000000050700780c */ /* 0x000fc80003f25270 */
[----:B------:R-:W-:Y:S02]  /*76f0*/  SEL R3, RZ, 0x1, P1 ;  /* 0x00000001ff037807 */ /* 0x000fe40000800000 */
[----:B------:R-:W-:Y:S02]  /*7700*/  SEL R7, R7, RZ, P1 ;  /* 0x000000ff07077207 */ /* 0x000fe40000800000 */
[----:B------:R-:W-:-:S03]  /*7710*/  LOP3.LUT R6, R0, R3, RZ, 0x3c, !PT ;  /* 0x0000000300067212 */ /* 0x000fc600078e3cff */
[----:B------:R-:W-:Y:S01]  /*7720*/  IMAD R8, R7, 0x8, R2 ;  /* 0x0000000807087824 */ /* 0x000fe200078e0202 */
[----:B------:R-:W-:Y:S01]  /*7730*/  SHF.L.U32 R5, R6, 0x1f, RZ ;  /* 0x0000001f06057819 */ /* 0x000fe200000006ff */
[----:B0-----:R-:W-:Y:S06]  /*7740*/  @!P0 BRA `(.L_x_184) ;  /* 0x00000004002c8947 */ /* 0x001fec0003800000 */
.L_x_198:
[----:B------:R-:W1:Y:S01]  /*7750*/  SYNCS.PHASECHK.TRANS64.TRYWAIT P0, [R8+URZ], R5 ;  /* 0x00000005080075a7 */ /* 0x000e62000800017f */
[----:B------:R-:W-:-:S05]  /*7760*/  VIADD R0, R7, 0x1 ;  /* 0x0000000107007836 */ /* 0x000fca0000000000 */
[----:B------:R-:W-:-:S04]  /*7770*/  ISETP.NE.AND P1, PT, R0, 0x5, PT ;  /* 0x000000050000780c */ /* 0x000fc80003f25270 */
[----:B------:R-:W-:Y:S02]  /*7780*/  SEL R3, RZ, 0x1, P1 ;  /* 0x00000001ff037807 */ /* 0x000fe40000800000 */
[----:B------:R-:W-:Y:S02]  /*7790*/  SEL R7, R0, RZ, P1 ;  /* 0x000000ff00077207 */ /* 0x000fe40000800000 */
[----:B------:R-:W-:-:S03]  /*77a0*/  LOP3.LUT R6, R6, R3, RZ, 0x3c, !PT ;  /* 0x0000000306067212 */ /* 0x000fc600078e3cff */
[----:B0-----:R-:W-:Y:S01]  /*77b0*/  IMAD R9, R7, 0x8, R2 ;  /* 0x0000000807097824 */ /* 0x001fe200078e0202 */
[----:B------:R-:W-:Y:S01]  /*77c0*/  SHF.L.U32 R4, R6, 0x1f, RZ ;  /* 0x0000001f06047819 */ /* 0x000fe200000006ff */
[----:B-1----:R-:W-:Y:S06]  /*77d0*/  @!P0 BRA `(.L_x_185) ;  /* 0x00000004001c8947 */ /* 0x002fec0003800000 */
.L_x_199:
[----:B------:R-:W1:Y:S01]  /*77e0*/  SYNCS.PHASECHK.TRANS64.TRYWAIT P0, [R9+URZ], R4 ;  /* 0x00000004090075a7 */ /* 0x000e62000800017f */
[----:B------:R-:W-:-:S05]  /*77f0*/  VIADD R0, R7, 0x1 ;  /* 0x0000000107007836 */ /* 0x000fca0000000000 */
[----:B------:R-:W-:-:S04]  /*7800*/  ISETP.NE.AND P1, PT, R0, 0x5, PT ;  /* 0x000000050000780c */ /* 0x000fc80003f25270 */
[----:B------:R-:W-:Y:S02]  /*7810*/  SEL R3, RZ, 0x1, P1 ;  /* 0x00000001ff037807 */ /* 0x000fe40000800000 */
[----:B------:R-:W-:Y:S02]  /*7820*/  SEL R7, R0, RZ, P1 ;  /* 0x000000ff00077207 */ /* 0x000fe40000800000 */
[----:B------:R-:W-:-:S03]  /*7830*/  LOP3.LUT R11, R6, R3, RZ, 0x3c, !PT ;  /* 0x00000003060b7212 */ /* 0x000fc600078e3cff */
[----:B------:R-:W-:Y:S01]  /*7840*/  IMAD R6, R7, 0x8, R2 ;  /* 0x0000000807067824 */ /* 0x000fe200078e0202 */
[----:B0-----:R-:W-:Y:S01]  /*7850*/  SHF.L.U32 R5, R11, 0x1f, RZ ;  /* 0x0000001f0b057819 */ /* 0x001fe200000006ff */
[----:B-1----:R-:W-:Y:S06]  /*7860*/  @!P0 BRA `(.L_x_186) ;  /* 0x00000004000c8947 */ /* 0x002fec0003800000 */
.L_x_200:
[----:B------:R-:W1:Y:S01]  /*7870*/  SYNCS.PHASECHK.TRANS64.TRYWAIT P0, [R6+URZ], R5 ;  /* 0x00000005060075a7 */ /* 0x000e62000800017f */
[----:B------:R-:W-:-:S05]  /*7880*/  VIADD R0, R7, 0x1 ;  /* 0x0000000107007836 */ /* 0x000fca0000000000 */
[----:B------:R-:W-:-:S04]  /*7890*/  ISETP.NE.AND P1, PT, R0, 0x5, PT ;  /* 0x000000050000780c */ /* 0x000fc80003f25270 */
[----:B0-----:R-:W-:Y:S02]  /*78a0*/  SEL R4, RZ, 0x1, P1 ;  /* 0x00000001ff047807 */ /* 0x001fe40000800000 */
[----:B------:R-:W-:Y:S02]  /*78b0*/  SEL R3, R0, RZ, P1 ;  /* 0x000000ff00037207 */ /* 0x000fe40000800000 */
[----:B------:R-:W-:Y:S01]  /*78c0*/  LOP3.LUT R0, R11, R4, RZ, 0x3c, !PT ;  /* 0x000000040b007212 */ /* 0x000fe200078e3cff */
[----:B-1----:R-:W-:Y:S06]  /*78d0*/  @!P0 BRA `(.L_x_187) ;  /* 0x0000000400048947 */ /* 0x002fec0003800000 */
.L_x_201:
[----:B------:R-:W-:Y:S01]  /*78e0*/  IMAD R3, R3, 0x8, R2 ;  /* 0x0000000803037824 */ /* 0x000fe200078e0202 */
[----:B------:R-:W-:-:S07]  /*78f0*/  SHF.L.U32 R0, R0, 0x1f, RZ ;  /* 0x0000001f00007819 */ /* 0x000fce00000006ff */
.L_x_188:
[----:B-1----:R1:W2:Y:S02]  /*7900*/  SYNCS.PHASECHK.TRANS64.TRYWAIT P0, [R3+URZ], R0 ;  /* 0x00000000030075a7 */ /* 0x0022a4000800017f */
[----:B--2---:R-:W-:Y:S05]  /*7910*/  @!P0 NANOSLEEP.SYNCS 0x989680 ;  /* 0x009896800000895d */ /* 0x004fea0003900000 */
[----:B------:R-:W2:Y:S02]  /*7920*/  @!P0 SYNCS.PHASECHK.TRANS64 P0, [R3+URZ], R0 ;  /* 0x00000000030085a7 */ /* 0x000ea4000800007f */
[----:B--2---:R-:W-:Y:S05]  /*7930*/  @!P0 BRA `(.L_x_188) ;  /* 0xfffffffc00f08947 */ /* 0x004fea000383ffff */
.L_x_182:
[----:B------:R-:W-:Y:S05]  /*7940*/  BSYNC B0 ;  /* 0x0000000000007941 */ /* 0x000fea0003800000 */
.L_x_181:
[----:B------:R-:W-:Y:S05]  /*7950*/  EXIT ;  /* 0x000000000000794d */ /* 0x000fea0003800000 */
.L_x_19:
[----:B-1----:R1:W2:Y:S02]  /*7960*/  SYNCS.PHASECHK.TRANS64.TRYWAIT P0, [R97+URZ], R0 ;  /* 0x00000000610075a7 */ /* 0x0022a4000800017f */
[----:B--2---:R-:W-:Y:S05]  /*7970*/  @!P0 NANOSLEEP.SYNCS 0x989680 ;  /* 0x009896800000895d */ /* 0x004fea0003900000 */
[----:B------:R-:W2:Y:S02]  /*7980*/  @!P0 SYNCS.PHASECHK.TRANS64 P0, [R97+URZ], R0 ;  /* 0x00000000610085a7 */ /* 0x000ea4000800007f */
[----:B--2---:R-:W-:Y:S05]  /*7990*/  @!P0 BRA `(.L_x_19) ;  /* 0xfffffffc00f08947 */ /* 0x004fea000383ffff */
[----:B------:R-:W-:Y:S05]  /*79a0*/  BRA `(.L_x_189) ;  /* 0xffffff9c00747947 */ /* 0x000fea000383ffff */
.L_x_24:
[----:B--2---:R2:W3:Y:S02]  /*79b0*/  SYNCS.PHASECHK.TRANS64.TRYWAIT P1, [R3+URZ], R0 ;  /* 0x00000000030075a7 */ /* 0x0044e4000802017f */
[----:B---3--:R-:W-:Y:S05]  /*79c0*/  @!P1 NANOSLEEP.SYNCS 0x989680 ;  /* 0x009896800000995d */ /* 0x008fea0003900000 */
[----:B------:R-:W3:Y:S02]  /*79d0*/  @!P1 SYNCS.PHASECHK.TRANS64 P1, [R3+URZ], R0 ;  /* 0x00000000030095a7 */ /* 0x000ee4000802007f */
[----:B---3--:R-:W-:Y:S05]  /*79e0*/  @!P1 BRA `(.L_x_24) ;  /* 0xfffffffc00f09947 */ /* 0x008fea000383ffff */
[----:B------:R-:W-:Y:S05]  /*79f0*/  BRA `(.L_x_23) ;  /* 0xffffff9c00d87947 */ /* 0x000fea000383ffff */
.L_x_29:
[----:B--2---:R-:W-:-:S04]  /*7a00*/  IMAD.U32 R5, RZ, RZ, UR4 ;  /* 0x00000004ff057e24 */ /* 0x004fc8000f8e00ff */
[----:B------:R2:W3:Y:S03]  /*7a10*/  SYNCS.PHASECHK.TRANS64.TRYWAIT P1, [R5+URZ], R4 ;  /* 0x00000004050075a7 */ /* 0x0004e6000802017f */
[----:B---3--:R-:W-:Y:S05]  /*7a20*/  @!P1 NANOSLEEP.SYNCS 0x989680 ;  /* 0x009896800000995d */ /* 0x008fea0003900000 */
[----:B------:R-:W3:Y:S02]  /*7a30*/  @!P1 SYNCS.PHASECHK.TRANS64 P1, [R5+URZ], R4 ;  /* 0x00000004050095a7 */ /* 0x000ee4000802007f */
[----:B---3--:R-:W-:Y:S05]  /*7a40*/  @!P1 BRA `(.L_x_29) ;  /* 0xfffffffc00ec9947 */ /* 0x008fea000383ffff */
[----:B------:R-:W-:Y:S05]  /*7a50*/  BRA `(.L_x_28) ;  /* 0xffffffa000507947 */ /* 0x000fea000383ffff */
.L_x_35:
[----:B-1----:R1:W2:Y:S02]  /*7a60*/  SYNCS.PHASECHK.TRANS64.TRYWAIT P0, [R97+URZ+0x10], R0 ;  /* 0x00001000610075a7 */ /* 0x0022a4000800017f */
[----:B--2---:R-:W-:Y:S05]  /*7a70*/  @!P0 NANOSLEEP.SYNCS 0x989680 ;  /* 0x009896800000895d */ /* 0x004fea0003900000 */
[----:B------:R-:W2:Y:S02]  /*7a80*/  @!P0 SYNCS.PHASECHK.TRANS64 P0, [R97+URZ+0x10], R0 ;  /* 0x00001000610085a7 */ /* 0x000ea4000800007f */
[----:B--2---:R-:W-:Y:S05]  /*7a90*/  @!P0 BRA `(.L_x_35) ;  /* 0xfffffffc00f08947 */ /* 0x004fea000383ffff */
[----:B------:R-:W-:Y:S05]  /*7aa0*/  BRA `(.L_x_190) ;  /* 0xffffffa4005c7947 */ /* 0x000fea000383ffff */
.L_x_168:
[----:B------:R-:W-:Y:S01]  /*7ab0*/  BSSY B1, `(.L_x_191) ;  /* 0x0000006000017945 */ /* 0x000fe20003800000 */
[----:B------:R-:W-:-:S07]  /*7ac0*/  IMAD.MOV.U32 R15, RZ, RZ, -0x1 ;  /* 0xffffffffff0f7424 */ /* 0x000fce00078e00ff */
[----:B-----5:R-:W-:Y:S05]  /*7ad0*/  WARPSYNC.COLLECTIVE R15, `(.L_x_192) ;  /* 0x000000000f0c7348 */ /* 0x020fea0003c00000 */
[----:B------:R-:W-:Y:S02]  /*7ae0*/  ELECT P6, UR62, PT ;  /* 0x00000000003e782f */ /* 0x000fe400038c0000 */
[----:B------:R-:W-:Y:S01]  /*7af0*/  MOV R14, UR62 ;  /* 0x0000003e000e7c02 */ /* 0x000fe20008000f00 */
[----:B-----5:R-:W-:Y:S10]  /*7b00*/  ENDCOLLECTIVE ;  /* 0x000000000000791b */ /* 0x020ff40003800000 */
.L_x_192:
[----:B------:R-:W-:Y:S05]  /*7b10*/  BSYNC B1 ;  /* 0x0000000000017941 */ /* 0x000fea0003800000 */
.L_x_191:
[----:B------:R-:W-:Y:S05]  /*7b20*/  BRA `(.L_x_193) ;  /* 0xffffffec00d47947 */ /* 0x000fea000383ffff */
.L_x_171:
[----:B0-----:R0:W1:Y:S02]  /*7b30*/  SYNCS.PHASECHK.TRANS64.TRYWAIT P1, [R14+URZ+0x28], R5 ;  /* 0x000028050e0075a7 */ /* 0x001064000802017f */
[----:B-1----:R-:W-:Y:S05]  /*7b40*/  @!P1 NANOSLEEP.SYNCS 0x989680 ;  /* 0x009896800000995d */ /* 0x002fea0003900000 */
[----:B------:R-:W1:Y:S02]  /*7b50*/  @!P1 SYNCS.PHASECHK.TRANS64 P1, [R14+URZ+0x28], R5 ;  /* 0x000028050e0095a7 */ /* 0x000e64000802007f */
[----:B-1----:R-:W-:Y:S05]  /*7b60*/  @!P1 BRA `(.L_x_171) ;  /* 0xfffffffc00f09947 */ /* 0x002fea000383ffff */
[----:B------:R-:W-:Y:S05]  /*7b70*/  BRA `(.L_x_194) ;  /* 0xfffffff000087947 */ /* 0x000fea000383ffff */
.L_x_180:
[----:B------:R-:W-:Y:S01]  /*7b80*/  BSSY B0, `(.L_x_195) ;  /* 0x0000006000007945 */ /* 0x000fe20003800000 */
[----:B------:R-:W-:-:S07]  /*7b90*/  IMAD.MOV.U32 R15, RZ, RZ, -0x1 ;  /* 0xffffffffff0f7424 */ /* 0x000fce00078e00ff */
[----:B-----5:R-:W-:Y:S05]  /*7ba0*/  WARPSYNC.COLLECTIVE R15, `(.L_x_196) ;  /* 0x000000000f0c7348 */ /* 0x020fea0003c00000 */
[----:B------:R-:W-:Y:S02]  /*7bb0*/  ELECT P6, UR62, PT ;  /* 0x00000000003e782f */ /* 0x000fe400038c0000 */
[----:B------:R-:W-:Y:S01]  /*7bc0*/  MOV R14, UR62 ;  /* 0x0000003e000e7c02 */ /* 0x000fe20008000f00 */
[----:B-----5:R-:W-:Y:S10]  /*7bd0*/  ENDCOLLECTIVE ;  /* 0x000000000000791b */ /* 0x020ff40003800000 */
.L_x_196:
[----:B------:R-:W-:Y:S05]  /*7be0*/  BSYNC B0 ;  /* 0x0000000000007941 */ /* 0x000fea0003800000 */
.L_x_195:
[----:B------:R-:W-:Y:S05]  /*7bf0*/  BRA `(.L_x_197) ;  /* 0xfffffff800807947 */ /* 0x000fea000383ffff */
.L_x_184:
[----:B0-----:R0:W1:Y:S02]  /*7c00*/  SYNCS.PHASECHK.TRANS64.TRYWAIT P0, [R9+URZ], R4 ;  /* 0x00000004090075a7 */ /* 0x001064000800017f */
[----:B-1----:R-:W-:Y:S05]  /*7c10*/  @!P0 NANOSLEEP.SYNCS 0x989680 ;  /* 0x009896800000895d */ /* 0x002fea0003900000 */
[----:B------:R-:W1:Y:S02]  /*7c20*/  @!P0 SYNCS.PHASECHK.TRANS64 P0, [R9+URZ], R4 ;  /* 0x00000004090085a7 */ /* 0x000e64000800007f */
[----:B-1----:R-:W-:Y:S05]  /*7c30*/  @!P0 BRA `(.L_x_184) ;  /* 0xfffffffc00f08947 */ /* 0x002fea000383ffff */
[----:B------:R-:W-:Y:S05]  /*7c40*/  BRA `(.L_x_198) ;  /* 0xfffffff800c07947 */ /* 0x000fea000383ffff */
.L_x_185:
[----:B0-----:R0:W1:Y:S02]  /*7c50*/  SYNCS.PHASECHK.TRANS64.TRYWAIT P0, [R8+URZ], R5 ;  /* 0x00000005080075a7 */ /* 0x001064000800017f */
[----:B-1----:R-:W-:Y:S05]  /*7c60*/  @!P0 NANOSLEEP.SYNCS 0x989680 ;  /* 0x009896800000895d */ /* 0x002fea0003900000 */
[----:B------:R-:W1:Y:S02]  /*7c70*/  @!P0 SYNCS.PHASECHK.TRANS64 P0, [R8+URZ], R5 ;  /* 0x00000005080085a7 */ /* 0x000e64000800007f */
[----:B-1----:R-:W-:Y:S05]  /*7c80*/  @!P0 BRA `(.L_x_185) ;  /* 0xfffffffc00f08947 */ /* 0x002fea000383ffff */
[----:B------:R-:W-:Y:S05]  /*7c90*/  BRA `(.L_x_199) ;  /* 0xfffffff800d07947 */ /* 0x000fea000383ffff */
.L_x_186:
[----:B0-----:R0:W1:Y:S02]  /*7ca0*/  SYNCS.PHASECHK.TRANS64.TRYWAIT P0, [R9+URZ], R4 ;  /* 0x00000004090075a7 */ /* 0x001064000800017f */
[----:B-1----:R-:W-:Y:S05]  /*7cb0*/  @!P0 NANOSLEEP.SYNCS 0x989680 ;  /* 0x009896800000895d */ /* 0x002fea0003900000 */
[----:B------:R-:W1:Y:S02]  /*7cc0*/  @!P0 SYNCS.PHASECHK.TRANS64 P0, [R9+URZ], R4 ;  /* 0x00000004090085a7 */ /* 0x000e64000800007f */
[----:B-1----:R-:W-:Y:S05]  /*7cd0*/  @!P0 BRA `(.L_x_186) ;  /* 0xfffffffc00f08947 */ /* 0x002fea000383ffff */
[----:B------:R-:W-:Y:S05]  /*7ce0*/  BRA `(.L_x_200) ;  /* 0xfffffff800e07947 */ /* 0x000fea000383ffff */
.L_x_187:
[----:B0-----:R0:W1:Y:S02]  /*7cf0*/  SYNCS.PHASECHK.TRANS64.TRYWAIT P0, [R6+URZ], R5 ;  /* 0x00000005060075a7 */ /* 0x001064000800017f */
[----:B-1----:R-:W-:Y:S05]  /*7d00*/  @!P0 NANOSLEEP.SYNCS 0x989680 ;  /* 0x009896800000895d */ /* 0x002fea0003900000 */
[----:B------:R-:W1:Y:S02]  /*7d10*/  @!P0 SYNCS.PHASECHK.TRANS64 P0, [R6+URZ], R5 ;  /* 0x00000005060085a7 */ /* 0x000e64000800007f */
[----:B-1----:R-:W-:Y:S05]  /*7d20*/  @!P0 BRA `(.L_x_187) ;  /* 0xfffffffc00f08947 */ /* 0x002fea000383ffff */
[----:B------:R-:W-:Y:S05]  /*7d30*/  BRA `(.L_x_201) ;  /* 0xfffffff800e87947 */ /* 0x000fea000383ffff */
.L_x_202:
[----:B------:R-:W-:-:S00]  /*7d40*/  BRA `(.L_x_202) ;  /* 0xfffffffc00fc7947 */ /* 0x000fc0000383ffff */
[----:B------:R-:W-:-:S00]  /*7d50*/  NOP ;  /* 0x0000000000007918 */ /* 0x000fc00000000000 */
        /* <DEDUP_REMOVED lines=10> */
.L_x_203:


//--------------------- .nv.global.init           --------------------------
	.section	.nv.global.init,"aw",@progbits
.nv.global.init:
	.type		$str$22,@object
	.size		$str$22,($str$23 - $str$22)
$str$22:
        /*0000*/ 	.byte	0x6b, 0x5f, 0x74, 0x69, 0x6c, 0x65, 0x5f, 0x63, 0x6f, 0x75, 0x6e, 0x74, 0x20, 0x3e, 0x3d, 0x20
        /*0010*/ 	.byte	0x31, 0x00
	.type		$str$23,@object
	.size		$str$23,(__unnamed_1 - $str$23)
$str$23:
        /*0012*/ 	.byte	0x2f, 0x74, 0x6d, 0x70, 0x2f, 0x63, 0x75, 0x74, 0x6c, 0x61, 0x73, 0x73, 0x5f, 0x73, 0x77, 0x65
        /*0022*/ 	.byte	0x65, 0x70, 0x5f, 0x73, 0x72, 0x63, 0x2f, 0x69, 0x6e, 0x63, 0x6c, 0x75, 0x64, 0x65, 0x2f, 0x63
        /*0032*/ 	.byte	0x75, 0x74, 0x6c, 0x61, 0x73, 0x73, 0x2f, 0x67, 0x65, 0x6d, 0x6d, 0x2f, 0x63, 0x6f, 0x6c, 0x6c
        /*0042*/ 	.byte	0x65, 0x63, 0x74, 0x69, 0x76, 0x65, 0x2f, 0x73, 0x6d, 0x39, 0x30, 0x5f, 0x6d, 0x6d, 0x61, 0x5f
        /*0052*/ 	.byte	0x74, 0x6d, 0x61, 0x5f, 0x67, 0x6d, 0x6d, 0x61, 0x5f, 0x73, 0x73, 0x5f, 0x77, 0x61, 0x72, 0x70
        /*0062*/ 	.byte	0x73, 0x70, 0x65, 0x63, 0x69, 0x61, 0x6c, 0x69, 0x7a, 0x65, 0x64, 0x2e, 0x68, 0x70, 0x70, 0x00
	.type		__unnamed_1,@object
	.size		__unnamed_1,(.L_0 - __unnamed_1)
__unnamed_1:
        /*0072*/ 	.byte	0x76, 0x6f, 0x69, 0x64, 0x20, 0x63, 0x75, 0x74, 0x6c, 0x61, 0x73, 0x73, 0x3a, 0x3a, 0x67, 0x65
        /* <DEDUP_REMOVED lines=180> */
        /*0bc2*/ 	.byte	0x3a, 0x69, 0x64, 0x65, 0x6e, 0x74, 0x69, 0x74, 0x79, 0x5d, 0x00
.L_0:


//--------------------- .nv.shared._ZN7cutlass13device_kernelINS_4gemm6kernel13GemmUniversalIN4cute5tupleIJiiiiEEENS1_10collective13CollectiveMmaINS1_34MainloopSm90TmaGmmaWarpSpecializedILi5ENS5_IJNS4_1CILi2EEENSA_ILi1EEESC_EEENS1_32KernelTmaWarpSpecializedPingpongEEENS5_IJNSA_ILi64EEENSA_ILi128EEENSA_ILi32EEEEEENS_10bfloat16_tENS5_IJlSC_lEEESK_SL_NS4_8TiledMMAINS4_8MMA_AtomIJNS4_4SM904GMMA28MMA_64x128x16_F32BF16BF16_SSILNSP_5MajorE0ELSR_0ELNSP_7ScaleInE1ELSS_1EEEEEENS4_6LayoutINS5_IJSC_SC_SC_EEENS5_IJNSA_ILi0EEESX_SX_EEEEENS5_IJNS4_10UnderscoreES10_S10_EEEEENS4_13SM90_TMA_LOADENS4_14ComposedLayoutINS4_7SwizzleILi2ELi4ELi3EEENS4_18smem_ptr_flag_bitsILi16EEENSV_INS5_IJNSA_ILi8EEESI_EEENS5_IJSI_SC_EEEEEEEvNS4_8identityENS4_23SM90_TMA_LOAD_MULTICASTES1D_vS1E_EENS_8epilogue10collective6detail29Sm90TmaWarpSpecializedAdapterINS1I_15DefaultEpilogueISK_SL_SL_NS1H_6thread17LinearCombinationISK_Li1EffLNS1M_9ScaleType4KindE0ELNS_15FloatRoundStyleE2ESK_EENS1_15EpilogueDefaultEEEEEvvEEEEvNT_6ParamsE --------------------------
	.section	.nv.shared._ZN7cutlass13device_kernelINS_4gemm6kernel13GemmUniversalIN4cute5tupleIJiiiiEEENS1_10collective13CollectiveMmaINS1_34MainloopSm90TmaGmmaWarpSpecializedILi5ENS5_IJNS4_1CILi2EEENSA_ILi1EEESC_EEENS1_32KernelTmaWarpSpecializedPingpongEEENS5_IJNSA_ILi64EEENSA_ILi128EEENSA_ILi32EEEEEENS_10bfloat16_tENS5_IJlSC_lEEESK_SL_NS4_8TiledMMAINS4_8MMA_AtomIJNS4_4SM904GMMA28MMA_64x128x16_F32BF16BF16_SSILNSP_5MajorE0ELSR_0ELNSP_7ScaleInE1ELSS_1EEEEEENS4_6LayoutINS5_IJSC_SC_SC_EEENS5_IJNSA_ILi0EEESX_SX_EEEEENS5_IJNS4_10UnderscoreES10_S10_EEEEENS4_13SM90_TMA_LOADENS4_14ComposedLayoutINS4_7SwizzleILi2ELi4ELi3EEENS4_18smem_ptr_flag_bitsILi16EEENSV_INS5_IJNSA_ILi8EEESI_EEENS5_IJSI_SC_EEEEEEEvNS4_8identityENS4_23SM90_TMA_LOAD_MULTICASTES1D_vS1E_EENS_8epilogue10collective6detail29Sm90TmaWarpSpecializedAdapterINS1I_15DefaultEpilogueISK_SL_SL_NS1H_6thread17LinearCombinationISK_Li1EffLNS1M_9ScaleType4KindE0ELNS_15FloatRoundStyleE2ESK_EENS1_15EpilogueDefaultEEEEEvvEEEEvNT_6ParamsE,"aw",@nobits
	.sectionflags	@""
	.align	16
	.zero		1024


//--------------------- .nv.shared.reserved.0     --------------------------
	.section	.nv.shared.reserved.0,"aw",@nobits
	.weak		__nv_reservedSMEM_offset_0_alias
	.size		__nv_reservedSMEM_offset_0_alias, 0, 0
	.other		__nv_reservedSMEM_offset_0_alias,@"STO_CUDA_RESERVED_SHARED STV_DEFAULT"
__nv_reservedSMEM_offset_0_alias:
	.zero		0


//--------------------- .nv.global                --------------------------
	.section	.nv.global,"aw",@nobits
.nv.global:
	.type		_ZN39_INTERNAL_ff1f8c19_4_k_cu_1d520a94_41384cute1_E,@object
	.size		_ZN39_INTERNAL_ff1f8c19_4_k_cu_1d520a94_41384cute1_E,(_ZN39_INTERNAL_ff1f8c19_4_k_cu_1d520a94_41384cuda3std3__45__cpo6cbeginE - _ZN39_INTERNAL_ff1f8c19_4_k_cu_1d520a94_41384cute1_E)
_ZN39_INTERNAL_ff1f8c19_4_k_cu_1d520a94_41384cute1_E:
	.zero		1
	.type		_ZN39_INTERNAL_ff1f8c19_4_k_cu_1d520a94_41384cuda3std3__45__cpo6cbeginE,@object
	.size		_ZN39_INTERNAL_ff1f8c19_4_k_cu_1d520a94_41384cuda3std3__45__cpo6cbeginE,(_ZN39_INTERNAL_ff1f8c19_4_k_cu_1d520a94_41384cuda3std3__48in_placeE - _ZN39_INTERNAL_ff1f8c19_4_k_cu_1d520a94_41384cuda3std3__45__cpo6cbeginE)
_ZN39_INTERNAL_ff1f8c19_4_k_cu_1d520a94_41384cuda3std3__45__cpo6cbeginE:
	.zero		1
	.type		_ZN39_INTERNAL_ff1f8c19_4_k_cu_1d520a94_41384cuda3std3__48in_placeE,@object
	.size		_ZN39_INTERNAL_ff1f8c19_4_k_cu_1d520a94_41384cuda3std3__48in_placeE,(_ZN39_INTERNAL_ff1f8c19_4_k_cu_1d520a94_41384cuda3std6ranges3__45__cpo9iter_moveE - _ZN39_INTERNAL_ff1f8c19_4_k_cu_1d520a94_41384cuda3std3__48in_placeE)
_ZN39_INTERNAL_ff1f8c19_4_k_cu_1d520a94_41384cuda3std3__48in_placeE:
	.zero		1
	.type		_ZN39_INTERNAL_ff1f8c19_4_k_cu_1d520a94_41384cuda3std6ranges3__45__cpo9iter_moveE,@object
	.size		_ZN39_INTERNAL_ff1f8c19_4_k_cu_1d520a94_41384cuda3std6ranges3__45__cpo9iter_moveE,(_ZN39_INTERNAL_ff1f8c19_4_k_cu_1d520a94_41384cuda3std3__45__cpo5beginE - _ZN39_INTERNAL_ff1f8c19_4_k_cu_1d520a94_41384cuda3std6ranges3__45__cpo9iter_moveE)
_ZN39_INTERNAL_ff1f8c19_4_k_cu_1d520a94_41384cuda3std6ranges3__45__cpo9iter_moveE:
	.zero		1
	.type		_ZN39_INTERNAL_ff1f8c19_4_k_cu_1d520a94_41384cuda3std3__45__cpo5beginE,@object
	.size		_ZN39_INTERNAL_ff1f8c19_4_k_cu_1d520a94_41384cuda3std3__45__cpo5beginE,(_ZN39_INTERNAL_ff1f8c19_4_k_cu_1d520a94_41384cuda3std3__441_GLOBAL__N__ff1f8c19_4_k_cu_1d520a94_41386ignoreE - _ZN39_INTERNAL_ff1f8c19_4_k_cu_1d520a94_41384cuda3std3__45__cpo5beginE)
_ZN39_INTERNAL_ff1f8c19_4_k_cu_1d520a94_41384cuda3std3__45__cpo5beginE:
	.zero		1
	.type		_ZN39_INTERNAL_ff1f8c19_4_k_cu_1d520a94_41384cuda3std3__441_GLOBAL__N__ff1f8c19_4_k_cu_1d520a94_41386ignoreE,@object
	.size		_ZN39_INTERNAL_ff1f8c19_4_k_cu_1d520a94_41384cuda3std3__441_GLOBAL__N__ff1f8c19_4_k_cu_1d520a94_41386ignoreE,(_ZN39_INTERNAL_ff1f8c19_4_k_cu_1d520a94_41384cute7productE - _ZN39_INTERNAL_ff1f8c19_4_k_cu_1d520a94_41384cuda3std3__441_GLOBAL__N__ff1f8c19_4_k_cu_1d520a94_41386ignoreE)
_ZN39_INTERNAL_ff1f8c19_4_k_cu_1d520a94_41384cuda3std3__441_GLOBAL__N__ff1f8c19_4_k_cu_1d520a94_41386ignoreE:
	.zero		1
	.type		_ZN39_INTERNAL_ff1f8c19_4_k_cu_1d520a94_41384cute7productE,@object
	.size		_ZN39_INTERNAL_ff1f8c19_4_k_cu_1d520a94_41384cute7productE,(_ZN39_INTERNAL_ff1f8c19_4_k_cu_1d520a94_41384cuda3std3__45__cpo3endE - _ZN39_INTERNAL_ff1f8c19_4_k_cu_1d520a94_41384cute7productE)
_ZN39_INTERNAL_ff1f8c19_4_k_cu_1d520a94_41384cute7productE:
	.zero		1
	.type		_ZN39_INTERNAL_ff1f8c19_4_k_cu_1d520a94_41384cuda3std3__45__cpo3endE,@object
	.size		_ZN39_INTERNAL_ff1f8c19_4_k_cu_1d520a94_41384cuda3std3__45__cpo3endE,(_ZN39_INTERNAL_ff1f8c19_4_k_cu_1d520a94_41384cuda3std3__419piecewise_constructE - _ZN39_INTERNAL_ff1f8c19_4_k_cu_1d520a94_41384cuda3std3__45__cpo3endE)
_ZN39_INTERNAL_ff1f8c19_4_k_cu_1d520a94_41384cuda3std3__45__cpo3endE:
	.zero		1
	.type		_ZN39_INTERNAL_ff1f8c19_4_k_cu_1d520a94_41384cuda3std3__419piecewise_constructE,@object
	.size		_ZN39_INTERNAL_ff1f8c19_4_k_cu_1d520a94_41384cuda3std3__419piecewise_constructE,(_ZN39_INTERNAL_ff1f8c19_4_k_cu_1d520a94_41384cuda3std3__45__cpo4cendE - _ZN39_INTERNAL_ff1f8c19_4_k_cu_1d520a94_41384cuda3std3__419piecewise_constructE)
_ZN39_INTERNAL_ff1f8c19_4_k_cu_1d520a94_41384cuda3std3__419piecewise_constructE:
	.zero		1
	.type		_ZN39_INTERNAL_ff1f8c19_4_k_cu_1d520a94_41384cuda3std3__45__cpo4cendE,@object
	.size		_ZN39_INTERNAL_ff1f8c19_4_k_cu_1d520a94_41384cuda3std3__45__cpo4cendE,(_ZN39_INTERNAL_ff1f8c19_4_k_cu_1d520a94_41384cuda3std6ranges3__45__cpo4swapE - _ZN39_INTERNAL_ff1f8c19_4_k_cu_1d520a94_41384cuda3std3__45__cpo4cendE)
_ZN39_INTERNAL_ff1f8c19_4_k_cu_1d520a94_41384cuda3std3__45__cpo4cendE:
	.zero		1
	.type		_ZN39_INTERNAL_ff1f8c19_4_k_cu_1d520a94_41384cuda3std6ranges3__45__cpo4swapE,@object
	.size		_ZN39_INTERNAL_ff1f8c19_4_k_cu_1d520a94_41384cuda3std6ranges3__45__cpo4swapE,(.L_8 - _ZN39_INTERNAL_ff1f8c19_4_k_cu_1d520a94_41384cuda3std6ranges3__45__cpo4swapE)
_ZN39_INTERNAL_ff1f8c19_4_k_cu_1d520a94_41384cuda3std6ranges3__45__cpo4swapE:
	.zero		1
.L_8:


//--------------------- .nv.constant0._ZN7cutlass13device_kernelINS_4gemm6kernel13GemmUniversalIN4cute5tupleIJiiiiEEENS1_10collective13CollectiveMmaINS1_34MainloopSm90TmaGmmaWarpSpecializedILi5ENS5_IJNS4_1CILi2EEENSA_ILi1EEESC_EEENS1_32KernelTmaWarpSpecializedPingpongEEENS5_IJNSA_ILi64EEENSA_ILi128EEENSA_ILi32EEEEEENS_10bfloat16_tENS5_IJlSC_lEEESK_SL_NS4_8TiledMMAINS4_8MMA_AtomIJNS4_4SM904GMMA28MMA_64x128x16_F32BF16BF16_SSILNSP_5MajorE0ELSR_0ELNSP_7ScaleInE1ELSS_1EEEEEENS4_6LayoutINS5_IJSC_SC_SC_EEENS5_IJNSA_ILi0EEESX_SX_EEEEENS5_IJNS4_10UnderscoreES10_S10_EEEEENS4_13SM90_TMA_LOADENS4_14ComposedLayoutINS4_7SwizzleILi2ELi4ELi3EEENS4_18smem_ptr_flag_bitsILi16EEENSV_INS5_IJNSA_ILi8EEESI_EEENS5_IJSI_SC_EEEEEEEvNS4_8identityENS4_23SM90_TMA_LOAD_MULTICASTES1D_vS1E_EENS_8epilogue10collective6detail29Sm90TmaWarpSpecializedAdapterINS1I_15DefaultEpilogueISK_SL_SL_NS1H_6thread17LinearCombinationISK_Li1EffLNS1M_9ScaleType4KindE0ELNS_15FloatRoundStyleE2ESK_EENS1_15EpilogueDefaultEEEEEvvEEEEvNT_6ParamsE --------------------------
	.section	.nv.constant0._ZN7cutlass13device_kernelINS_4gemm6kernel13GemmUniversalIN4cute5tupleIJiiiiEEENS1_10collective13CollectiveMmaINS1_34MainloopSm90TmaGmmaWarpSpecializedILi5ENS5_IJNS4_1CILi2EEENSA_ILi1EEESC_EEENS1_32KernelTmaWarpSpecializedPingpongEEENS5_IJNSA_ILi64EEENSA_ILi128EEENSA_ILi32EEEEEENS_10bfloat16_tENS5_IJlSC_lEEESK_SL_NS4_8TiledMMAINS4_8MMA_AtomIJNS4_4SM904GMMA28MMA_64x128x16_F32BF16BF16_SSILNSP_5MajorE0ELSR_0ELNSP_7ScaleInE1ELSS_1EEEEEENS4_6LayoutINS5_IJSC_SC_SC_EEENS5_IJNSA_ILi0EEESX_SX_EEEEENS5_IJNS4_10UnderscoreES10_S10_EEEEENS4_13SM90_TMA_LOADENS4_14ComposedLayoutINS4_7SwizzleILi2ELi4ELi3EEENS4_18smem_ptr_flag_bitsILi16EEENSV_INS5_IJNSA_ILi8EEESI_EEENS5_IJSI_SC_EEEEEEEvNS4_8identityENS4_23SM90_TMA_LOAD_MULTICASTES1D_vS1E_EENS_8epilogue10collective6detail29Sm90TmaWarpSpecializedAdapterINS1I_15DefaultEpilogueISK_SL_SL_NS1H_6thread17LinearCombinationISK_Li1EffLNS1M_9ScaleType4KindE0ELNS_15FloatRoundStyleE2ESK_EENS1_15EpilogueDefaultEEEEEvvEEEEvNT_6ParamsE,"a",@progbits
	.sectionflags	@""
	.align	4
.nv.constant0._ZN7cutlass13device_kernelINS_4gemm6kernel13GemmUniversalIN4cute5tupleIJiiiiEEENS1_10collective13CollectiveMmaINS1_34MainloopSm90TmaGmmaWarpSpecializedILi5ENS5_IJNS4_1CILi2EEENSA_ILi1EEESC_EEENS1_32KernelTmaWarpSpecializedPingpongEEENS5_IJNSA_ILi64EEENSA_ILi128EEENSA_ILi32EEEEEENS_10bfloat16_tENS5_IJlSC_lEEESK_SL_NS4_8TiledMMAINS4_8MMA_AtomIJNS4_4SM904GMMA28MMA_64x128x16_F32BF16BF16_SSILNSP_5MajorE0ELSR_0ELNSP_7ScaleInE1ELSS_1EEEEEENS4_6LayoutINS5_IJSC_SC_SC_EEENS5_IJNSA_ILi0EEESX_SX_EEEEENS5_IJNS4_10UnderscoreES10_S10_EEEEENS4_13SM90_TMA_LOADENS4_14ComposedLayoutINS4_7SwizzleILi2ELi4ELi3EEENS4_18smem_ptr_flag_bitsILi16EEENSV_INS5_IJNSA_ILi8EEESI_EEENS5_IJSI_SC_EEEEEEEvNS4_8identityENS4_23SM90_TMA_LOAD_MULTICASTES1D_vS1E_EENS_8epilogue10collective6detail29Sm90TmaWarpSpecializedAdapterINS1I_15DefaultEpilogueISK_SL_SL_NS1H_6thread17LinearCombinationISK_Li1EffLNS1M_9ScaleType4KindE0ELNS_15FloatRoundStyleE2ESK_EENS1_15EpilogueDefaultEEEEEvvEEEEvNT_6ParamsE:
	.zero		1664


//--------------------- SYMBOLS --------------------------

	.type		.nv.reservedSmem.offset0,@object
	.size		.nv.reservedSmem.offset0,0x4
	.type		__assertfail,@function
